// auto-generated by cutlass_sweep.conv — config: {"arch": "sm_100", "cluster_m": 1, "cluster_n": 1, "conv_kind": "wgrad", "dtype": "fp16", "ndim": 3, "tile_k": 32, "tile_m": 64, "tile_n": 64}
#include "cutlass/cutlass.h"
#include "cute/tensor.hpp"
#include "cutlass/kernel_hardware_info.hpp"
#include "cutlass/conv/convolution.h"
#include "cutlass/conv/dispatch_policy.hpp"
#include "cutlass/conv/collective/collective_builder.hpp"
#include "cutlass/conv/kernel/conv_universal.hpp"
#include "cutlass/conv/device/conv_universal_adapter.hpp"
#include "cutlass/epilogue/collective/collective_builder.hpp"

using namespace cute;
using Elem = cutlass::half_t;
using Acc  = float;
using LayoutAB = cutlass::layout::TensorNDHWC;
using LayoutC  = cutlass::layout::TensorKCSRT;
constexpr auto ConvOp = cutlass::conv::Operator::kWgrad;
using TileShape    = Shape<_64, Shape<_64>, Shape<_32>>;
using ClusterShape = Shape<_1, _1, _1>;

using CollectiveEpilogue = typename cutlass::epilogue::collective::CollectiveBuilder<
    cutlass::arch::Sm100, cutlass::arch::OpClassTensorOp,
    TileShape, ClusterShape,
    cutlass::epilogue::collective::EpilogueTileAuto,
    Acc, Acc,
    Elem, LayoutC, 128 / cutlass::sizeof_bits<Elem>::value,
    Elem, LayoutC, 128 / cutlass::sizeof_bits<Elem>::value,
    cutlass::epilogue::collective::EpilogueScheduleAuto
  >::CollectiveOp;

using CollectiveMainloop = typename cutlass::conv::collective::CollectiveBuilder<
    cutlass::arch::Sm100, cutlass::arch::OpClassTensorOp, ConvOp,
    Elem, LayoutAB, 128 / cutlass::sizeof_bits<Elem>::value,
    Elem, LayoutAB, 128 / cutlass::sizeof_bits<Elem>::value,
    Acc,
    TileShape, ClusterShape,
    cutlass::conv::collective::StageCountAutoCarveout<
        static_cast<int>(sizeof(typename CollectiveEpilogue::SharedStorage))>,
    cutlass::conv::collective::KernelScheduleAuto
  >::CollectiveOp;

using ProblemShape = cutlass::conv::ConvProblemShape<
    ConvOp, CollectiveMainloop::DispatchPolicy::NumSpatialDimensions>;
using ConvKernel = cutlass::conv::kernel::ConvUniversal<
    ProblemShape, CollectiveMainloop, CollectiveEpilogue>;
using Conv = cutlass::conv::device::ConvUniversalAdapter<ConvKernel>;

auto* _anchor = &cutlass::device_kernel<ConvKernel>;


// ===== COMPILED SASS (sm_100a) =====

	.target	sm_100a

	.elftype	@"ET_EXEC"


//--------------------- .note.nv.tkinfo           --------------------------
	.section	.note.nv.tkinfo,"",@"SHT_NOTE"
	.sectionflags	@"SHF_NOTE_NV_TKINFO"
	.tkinfo
        /*0018*/ 	.word	0x00000002
        /*0030*/ 	.string	""
        /*0030*/ 	.string	"ptxas"
        /*0030*/ 	.string	"Cuda compilation tools, release 13.0, V13.0.88"
        /*0030*/ 	.string	"Build cuda_13.0.r13.0/compiler.36424714_0"
        /*0030*/ 	.string	"-arch sm_100a -m 64 "



//--------------------- .note.nv.cuinfo           --------------------------
	.section	.note.nv.cuinfo,"",@"SHT_NOTE"
	.sectionflags	@"SHF_NOTE_NV_CUINFO"
        /*0018*/ 	.short	0x0002
        /*001a*/ 	.short	0x0064
        /*001c*/ 	.short	0x0082
	.zero		2


//--------------------- .nv.info                  --------------------------
	.section	.nv.info,"",@"SHT_CUDA_INFO"
	.align	4


	//----- nvinfo : EIATTR_REGCOUNT
	.align		4
        /*0000*/ 	.byte	0x04, 0x2f
        /*0002*/ 	.short	(.L_19 - .L_18)
	.align		4
.L_18:
        /*0004*/ 	.word	index@(_ZN7cutlass13device_kernelINS_4conv6kernel13ConvUniversalINS1_16ConvProblemShapeILNS1_8OperatorE2ELi3EEENS1_10collective14CollectiveConvINS1_47MainloopSm100TmaUmmaWarpSpecializedImplicitGemmILS5_2ELi26ELi3ELi1ELi2EN4cute5tupleIJNSA_1CILi1EEESD_SD_EEEEENSB_IJNSC_ILi64EEENSB_IJSG_EEENSB_IJNSC_ILi32EEEEEEEEENS_6half_tESL_NSA_8TiledMMAINSA_8MMA_AtomIJNSA_20SM100_MMA_F16BF16_SSISL_SL_fLi64ELi64ELNSA_4UMMA5MajorE1ELSQ_1ELNSP_7ScaleInE0ELSR_0EEEEEENSA_6LayoutISE_NSB_IJNSC_ILi0EEESV_SV_EEEEENSB_IJNSA_10UnderscoreESY_SY_EEEEENS7_6detail27Sm100ImplicitGemmTileTraitsINSA_13SM90_TMA_LOADENSA_14ComposedLayoutINSA_7SwizzleILi3ELi4ELi3EEENSA_18smem_ptr_flag_bitsILi16EEENSU_INSB_IJSG_NSC_ILi8EEEEEENSB_IJSD_SG_EEEEEEEvEENS12_INSA_20SM90_TMA_LOAD_IM2COLES1D_vEEEENS_8epilogue10collective18CollectiveEpilogueINS1I_23Sm100TmaWarpSpecializedILi3ELi2ELi16ELb1ELb0EEEJSK_NSB_IJNSU_ISG_SD_EENSU_ISI_SD_EEEEESL_NSB_IJlNSB_IJSD_lllEEESV_EEESL_S1R_NS1I_6fusion15FusionCallbacksIS1M_NS1S_17LinearCombinationISL_fSL_fLNS_15FloatRoundStyleE2EEESK_S1P_JEEENSA_5SM1004TMEM4LOAD26SM100_TMEM_LOAD_16dp256b4xES13_NS14_INS15_ILi2ELi4ELi3EEES18_NSU_INSB_IJS19_SI_EEENSB_IJSI_SD_EEEEEEENSA_17SM75_U32x4_LDSM_NENSA_14SM90_TMA_STOREES26_NSA_17SM90_U32x4_STSM_NENSA_39AutoVectorizingCopyWithAssumedAlignmentILi128EEEEEEvvEEEEvNT_6ParamsE)
        /*0008*/ 	.word	0x00000049


	//----- nvinfo : EIATTR_FRAME_SIZE
	.align		4
.L_19:
        /*000c*/ 	.byte	0x04, 0x11
        /*000e*/ 	.short	(.L_21 - .L_20)
	.align		4
.L_20:
        /*0010*/ 	.word	index@($__internal_2_$__cuda_sm10x_tcgen05_guardrail_trap_unallocated_columns_being_dealloced)
        /*0014*/ 	.word	0x00000008


	//----- nvinfo : EIATTR_FRAME_SIZE
	.align		4
.L_21:
        /*0018*/ 	.byte	0x04, 0x11
        /*001a*/ 	.short	(.L_23 - .L_22)
	.align		4
.L_22:
        /*001c*/ 	.word	index@($__internal_1_$__cuda_sm10x_tcgen05_guardrail_trap_phase_invalid_during_alloc)
        /*0020*/ 	.word	0x00000008


	//----- nvinfo : EIATTR_FRAME_SIZE
	.align		4
.L_23:
        /*0024*/ 	.byte	0x04, 0x11
        /*0026*/ 	.short	(.L_25 - .L_24)
	.align		4
.L_24:
        /*0028*/ 	.word	index@($__internal_0_$__cuda_sm10x_tcgen05_guardrail_trap_col_being_dealloced_not_returned_by_alloc)
        /*002c*/ 	.word	0x00000008


	//----- nvinfo : EIATTR_FRAME_SIZE
	.align		4
.L_25:
        /*0030*/ 	.byte	0x04, 0x11
        /*0032*/ 	.short	(.L_27 - .L_26)
	.align		4
.L_26:
        /*0034*/ 	.word	index@(_ZN7cutlass13device_kernelINS_4conv6kernel13ConvUniversalINS1_16ConvProblemShapeILNS1_8OperatorE2ELi3EEENS1_10collective14CollectiveConvINS1_47MainloopSm100TmaUmmaWarpSpecializedImplicitGemmILS5_2ELi26ELi3ELi1ELi2EN4cute5tupleIJNSA_1CILi1EEESD_SD_EEEEENSB_IJNSC_ILi64EEENSB_IJSG_EEENSB_IJNSC_ILi32EEEEEEEEENS_6half_tESL_NSA_8TiledMMAINSA_8MMA_AtomIJNSA_20SM100_MMA_F16BF16_SSISL_SL_fLi64ELi64ELNSA_4UMMA5MajorE1ELSQ_1ELNSP_7ScaleInE0ELSR_0EEEEEENSA_6LayoutISE_NSB_IJNSC_ILi0EEESV_SV_EEEEENSB_IJNSA_10UnderscoreESY_SY_EEEEENS7_6detail27Sm100ImplicitGemmTileTraitsINSA_13SM90_TMA_LOADENSA_14ComposedLayoutINSA_7SwizzleILi3ELi4ELi3EEENSA_18smem_ptr_flag_bitsILi16EEENSU_INSB_IJSG_NSC_ILi8EEEEEENSB_IJSD_SG_EEEEEEEvEENS12_INSA_20SM90_TMA_LOAD_IM2COLES1D_vEEEENS_8epilogue10collective18CollectiveEpilogueINS1I_23Sm100TmaWarpSpecializedILi3ELi2ELi16ELb1ELb0EEEJSK_NSB_IJNSU_ISG_SD_EENSU_ISI_SD_EEEEESL_NSB_IJlNSB_IJSD_lllEEESV_EEESL_S1R_NS1I_6fusion15FusionCallbacksIS1M_NS1S_17LinearCombinationISL_fSL_fLNS_15FloatRoundStyleE2EEESK_S1P_JEEENSA_5SM1004TMEM4LOAD26SM100_TMEM_LOAD_16dp256b4xES13_NS14_INS15_ILi2ELi4ELi3EEES18_NSU_INSB_IJS19_SI_EEENSB_IJSI_SD_EEEEEEENSA_17SM75_U32x4_LDSM_NENSA_14SM90_TMA_STOREES26_NSA_17SM90_U32x4_STSM_NENSA_39AutoVectorizingCopyWithAssumedAlignmentILi128EEEEEEvvEEEEvNT_6ParamsE)
        /*0038*/ 	.word	0x00000008


	//----- nvinfo : EIATTR_MIN_STACK_SIZE
	.align		4
.L_27:
        /*003c*/ 	.byte	0x04, 0x12
        /*003e*/ 	.short	(.L_29 - .L_28)
	.align		4
.L_28:
        /*0040*/ 	.word	index@(_ZN7cutlass13device_kernelINS_4conv6kernel13ConvUniversalINS1_16ConvProblemShapeILNS1_8OperatorE2ELi3EEENS1_10collective14CollectiveConvINS1_47MainloopSm100TmaUmmaWarpSpecializedImplicitGemmILS5_2ELi26ELi3ELi1ELi2EN4cute5tupleIJNSA_1CILi1EEESD_SD_EEEEENSB_IJNSC_ILi64EEENSB_IJSG_EEENSB_IJNSC_ILi32EEEEEEEEENS_6half_tESL_NSA_8TiledMMAINSA_8MMA_AtomIJNSA_20SM100_MMA_F16BF16_SSISL_SL_fLi64ELi64ELNSA_4UMMA5MajorE1ELSQ_1ELNSP_7ScaleInE0ELSR_0EEEEEENSA_6LayoutISE_NSB_IJNSC_ILi0EEESV_SV_EEEEENSB_IJNSA_10UnderscoreESY_SY_EEEEENS7_6detail27Sm100ImplicitGemmTileTraitsINSA_13SM90_TMA_LOADENSA_14ComposedLayoutINSA_7SwizzleILi3ELi4ELi3EEENSA_18smem_ptr_flag_bitsILi16EEENSU_INSB_IJSG_NSC_ILi8EEEEEENSB_IJSD_SG_EEEEEEEvEENS12_INSA_20SM90_TMA_LOAD_IM2COLES1D_vEEEENS_8epilogue10collective18CollectiveEpilogueINS1I_23Sm100TmaWarpSpecializedILi3ELi2ELi16ELb1ELb0EEEJSK_NSB_IJNSU_ISG_SD_EENSU_ISI_SD_EEEEESL_NSB_IJlNSB_IJSD_lllEEESV_EEESL_S1R_NS1I_6fusion15FusionCallbacksIS1M_NS1S_17LinearCombinationISL_fSL_fLNS_15FloatRoundStyleE2EEESK_S1P_JEEENSA_5SM1004TMEM4LOAD26SM100_TMEM_LOAD_16dp256b4xES13_NS14_INS15_ILi2ELi4ELi3EEES18_NSU_INSB_IJS19_SI_EEENSB_IJSI_SD_EEEEEEENSA_17SM75_U32x4_LDSM_NENSA_14SM90_TMA_STOREES26_NSA_17SM90_U32x4_STSM_NENSA_39AutoVectorizingCopyWithAssumedAlignmentILi128EEEEEEvvEEEEvNT_6ParamsE)
        /*0044*/ 	.word	0x00000008
.L_29:


//--------------------- .nv.compat                --------------------------
	.section	.nv.compat,"",@"SHT_CUDA_COMPAT_INFO"
	.align	4
        /*0000*/ 	.byte	0x02, 0x09, 0x01, 0x00, 0x02, 0x02, 0x02, 0x00, 0x02, 0x05, 0x05, 0x00, 0x03, 0x07, 0x01, 0x01
        /*0010*/ 	.byte	0x02, 0x03, 0x01, 0x00, 0x02, 0x06, 0x01, 0x00, 0x04, 0x0b, 0x08, 0x00, 0x09, 0x00, 0x00, 0x00
        /*0020*/ 	.byte	0x00, 0x00, 0x00, 0x00


//--------------------- .nv.info._ZN7cutlass13device_kernelINS_4conv6kernel13ConvUniversalINS1_16ConvProblemShapeILNS1_8OperatorE2ELi3EEENS1_10collective14CollectiveConvINS1_47MainloopSm100TmaUmmaWarpSpecializedImplicitGemmILS5_2ELi26ELi3ELi1ELi2EN4cute5tupleIJNSA_1CILi1EEESD_SD_EEEEENSB_IJNSC_ILi64EEENSB_IJSG_EEENSB_IJNSC_ILi32EEEEEEEEENS_6half_tESL_NSA_8TiledMMAINSA_8MMA_AtomIJNSA_20SM100_MMA_F16BF16_SSISL_SL_fLi64ELi64ELNSA_4UMMA5MajorE1ELSQ_1ELNSP_7ScaleInE0ELSR_0EEEEEENSA_6LayoutISE_NSB_IJNSC_ILi0EEESV_SV_EEEEENSB_IJNSA_10UnderscoreESY_SY_EEEEENS7_6detail27Sm100ImplicitGemmTileTraitsINSA_13SM90_TMA_LOADENSA_14ComposedLayoutINSA_7SwizzleILi3ELi4ELi3EEENSA_18smem_ptr_flag_bitsILi16EEENSU_INSB_IJSG_NSC_ILi8EEEEEENSB_IJSD_SG_EEEEEEEvEENS12_INSA_20SM90_TMA_LOAD_IM2COLES1D_vEEEENS_8epilogue10collective18CollectiveEpilogueINS1I_23Sm100TmaWarpSpecializedILi3ELi2ELi16ELb1ELb0EEEJSK_NSB_IJNSU_ISG_SD_EENSU_ISI_SD_EEEEESL_NSB_IJlNSB_IJSD_lllEEESV_EEESL_S1R_NS1I_6fusion15FusionCallbacksIS1M_NS1S_17LinearCombinationISL_fSL_fLNS_15FloatRoundStyleE2EEESK_S1P_JEEENSA_5SM1004TMEM4LOAD26SM100_TMEM_LOAD_16dp256b4xES13_NS14_INS15_ILi2ELi4ELi3EEES18_NSU_INSB_IJS19_SI_EEENSB_IJSI_SD_EEEEEEENSA_17SM75_U32x4_LDSM_NENSA_14SM90_TMA_STOREES26_NSA_17SM90_U32x4_STSM_NENSA_39AutoVectorizingCopyWithAssumedAlignmentILi128EEEEEEvvEEEEvNT_6ParamsE --------------------------
	.section	.nv.info._ZN7cutlass13device_kernelINS_4conv6kernel13ConvUniversalINS1_16ConvProblemShapeILNS1_8OperatorE2ELi3EEENS1_10collective14CollectiveConvINS1_47MainloopSm100TmaUmmaWarpSpecializedImplicitGemmILS5_2ELi26ELi3ELi1ELi2EN4cute5tupleIJNSA_1CILi1EEESD_SD_EEEEENSB_IJNSC_ILi64EEENSB_IJSG_EEENSB_IJNSC_ILi32EEEEEEEEENS_6half_tESL_NSA_8TiledMMAINSA_8MMA_AtomIJNSA_20SM100_MMA_F16BF16_SSISL_SL_fLi64ELi64ELNSA_4UMMA5MajorE1ELSQ_1ELNSP_7ScaleInE0ELSR_0EEEEEENSA_6LayoutISE_NSB_IJNSC_ILi0EEESV_SV_EEEEENSB_IJNSA_10UnderscoreESY_SY_EEEEENS7_6detail27Sm100ImplicitGemmTileTraitsINSA_13SM90_TMA_LOADENSA_14ComposedLayoutINSA_7SwizzleILi3ELi4ELi3EEENSA_18smem_ptr_flag_bitsILi16EEENSU_INSB_IJSG_NSC_ILi8EEEEEENSB_IJSD_SG_EEEEEEEvEENS12_INSA_20SM90_TMA_LOAD_IM2COLES1D_vEEEENS_8epilogue10collective18CollectiveEpilogueINS1I_23Sm100TmaWarpSpecializedILi3ELi2ELi16ELb1ELb0EEEJSK_NSB_IJNSU_ISG_SD_EENSU_ISI_SD_EEEEESL_NSB_IJlNSB_IJSD_lllEEESV_EEESL_S1R_NS1I_6fusion15FusionCallbacksIS1M_NS1S_17LinearCombinationISL_fSL_fLNS_15FloatRoundStyleE2EEESK_S1P_JEEENSA_5SM1004TMEM4LOAD26SM100_TMEM_LOAD_16dp256b4xES13_NS14_INS15_ILi2ELi4ELi3EEES18_NSU_INSB_IJS19_SI_EEENSB_IJSI_SD_EEEEEEENSA_17SM75_U32x4_LDSM_NENSA_14SM90_TMA_STOREES26_NSA_17SM90_U32x4_STSM_NENSA_39AutoVectorizingCopyWithAssumedAlignmentILi128EEEEEEvvEEEEvNT_6ParamsE,"",@"SHT_CUDA_INFO"
	.sectionflags	@""
	.align	4


	//----- nvinfo : EIATTR_CUDA_API_VERSION
	.align		4
        /*0000*/ 	.byte	0x04, 0x37
        /*0002*/ 	.short	(.L_31 - .L_30)
.L_30:
        /*0004*/ 	.word	0x00000082


	//----- nvinfo : EIATTR_KPARAM_INFO
	.align		4
.L_31:
        /*0008*/ 	.byte	0x04, 0x17
        /*000a*/ 	.short	(.L_33 - .L_32)
.L_32:
        /*000c*/ 	.word	0x00000000
        /*0010*/ 	.short	0x0000
        /*0012*/ 	.short	0x0000
        /*0014*/ 	.byte	0x00, 0xf0, 0x01, 0x24


	//----- nvinfo : EIATTR_AT_ENTRY_FRAGMENTS
	.align		4
.L_33:
        /*0018*/ 	.byte	0x04, 0x4f
        /*001a*/ 	.short	(.L_35 - .L_34)


	//   ....[0]....
.L_34:
        /*001c*/ 	.word	0x00000006


	//----- nvinfo : EIATTR_RESERVED_SMEM_USED
	.align		4
.L_35:
        /*0020*/ 	.byte	0x01, 0x41
	.zero		2


	//----- nvinfo : EIATTR_SPARSE_MMA_MASK
	.align		4
        /*0024*/ 	.byte	0x03, 0x50
        /*0026*/ 	.short	0x0000


	//----- nvinfo : EIATTR_TCGEN05_1CTA_USED
	.align		4
        /*0028*/ 	.byte	0x01, 0x51
	.zero		2


	//----- nvinfo : EIATTR_MAXREG_COUNT
	.align		4
        /*002c*/ 	.byte	0x03, 0x1b
        /*002e*/ 	.short	0x00ff


	//----- nvinfo : EIATTR_NUM_BARRIERS
	.align		4
        /*0030*/ 	.byte	0x02, 0x4c
        /*0032*/ 	.byte	0x07
	.zero		1


	//----- nvinfo : EIATTR_EXTERNS
	.align		4
        /*0034*/ 	.byte	0x04, 0x0f
        /*0036*/ 	.short	(.L_37 - .L_36)


	//   ....[0]....
	.align		4
.L_36:
        /*0038*/ 	.word	index@(__assertfail)


	//----- nvinfo : EIATTR_MERCURY_ISA_VERSION
	.align		4
.L_37:
        /*003c*/ 	.byte	0x03, 0x5f
        /*003e*/ 	.short	0x0101


	//----- nvinfo : EIATTR_INT_WARP_WIDE_INSTR_OFFSETS
	.align		4
        /*0040*/ 	.byte	0x04, 0x31
        /*0042*/ 	.short	(.L_39 - .L_38)


	//   ....[0]....
.L_38:
        /*0044*/ 	.word	0x00004f50


	//   ....[1]....
        /*0048*/ 	.word	0x00004f70


	//   ....[2]....
        /*004c*/ 	.word	0x00004fa0


	//   ....[3]....
        /*0050*/ 	.word	0x00006150


	//   ....[4]....
        /*0054*/ 	.word	0x00006240


	//   ....[5]....
        /*0058*/ 	.word	0x000063a0


	//   ....[6]....
        /*005c*/ 	.word	0x00006470


	//----- nvinfo : EIATTR_COOP_GROUP_MASK_REGIDS
	.align		4
.L_39:
        /*0060*/ 	.byte	0x04, 0x29
        /*0062*/ 	.short	(.L_41 - .L_40)


	//   ....[0]....
.L_40:
        /*0064*/ 	.word	0xffffffff


	//   ....[1]....
        /*0068*/ 	.word	0xffffffff


	//   ....[2]....
        /*006c*/ 	.word	0xffffffff


	//   ....[3]....
        /*0070*/ 	.word	0xffffffff


	//   ....[4]....
        /*0074*/ 	.word	0xffffffff


	//   ....[5]....
        /*0078*/ 	.word	0xffffffff


	//   ....[6]....
        /*007c*/ 	.word	0xffffffff


	//   ....[7]....
        /*0080*/ 	.word	0xffffffff


	//   ....[8]....
        /*0084*/ 	.word	0xffffffff


	//   ....[9]....
        /*0088*/ 	.word	0xffffffff


	//   ....[10]....
        /*008c*/ 	.word	0xffffffff


	//   ....[11]....
        /*0090*/ 	.word	0xffffffff


	//----- nvinfo : EIATTR_COOP_GROUP_INSTR_OFFSETS
	.align		4
.L_41:
        /*0094*/ 	.byte	0x04, 0x28
        /*0096*/ 	.short	(.L_43 - .L_42)


	//   ....[0]....
.L_42:
        /*0098*/ 	.word	0x00000090


	//   ....[1]....
        /*009c*/ 	.word	0x00000520


	//   ....[2]....
        /*00a0*/ 	.word	0x00000980


	//   ....[3]....
        /*00a4*/ 	.word	0x00000b00


	//   ....[4]....
        /*00a8*/ 	.word	0x00000c00


	//   ....[5]....
        /*00ac*/ 	.word	0x00000d50


	//   ....[6]....
        /*00b0*/ 	.word	0x000029b0


	//   ....[7]....
        /*00b4*/ 	.word	0x000043c0


	//   ....[8]....
        /*00b8*/ 	.word	0x000045d0


	//   ....[9]....
        /*00bc*/ 	.word	0x00004600


	//   ....[10]....
        /*00c0*/ 	.word	0x00004e30


	//   ....[11]....
        /*00c4*/ 	.word	0x00005070


	//----- nvinfo : EIATTR_VRC_CTA_INIT_COUNT
	.align		4
.L_43:
        /*00c8*/ 	.byte	0x02, 0x4a
        /*00ca*/ 	.byte	0x80
	.zero		1


	//----- nvinfo : EIATTR_SYSCALL_OFFSETS
	.align		4
        /*00cc*/ 	.byte	0x04, 0x46
        /*00ce*/ 	.short	(.L_45 - .L_44)


	//   ....[0]....
.L_44:
        /*00d0*/ 	.word	0x00007800


	//   ....[1]....
        /*00d4*/ 	.word	0x000078f0


	//   ....[2]....
        /*00d8*/ 	.word	0x00008050


	//   ....[3]....
        /*00dc*/ 	.word	0x000089c0


	//----- nvinfo : EIATTR_MBARRIER_INSTR_OFFSETS
	.align		4
.L_45:
        /*00e0*/ 	.byte	0x04, 0x39
        /*00e2*/ 	.short	(.L_47 - .L_46)


	//   ....[0]....
.L_46:
        /*00e4*/ 	.word	0x00000620
        /*00e8*/ 	.word	0x000000ff
        /*00ec*/ 	.word	0x00000000
        /*00f0*/ 	.short	0x0100
        /*00f2*/ 	.byte	0x04
	.zero		1


	//   ....[1]....
        /*00f4*/ 	.word	0x00000630
        /*00f8*/ 	.word	0x000000ff
        /*00fc*/ 	.word	0x000000d0
        /*0100*/ 	.short	0x0100
        /*0102*/ 	.byte	0x04
	.zero		1


	//   ....[2]....
        /*0104*/ 	.word	0x00000640
        /*0108*/ 	.word	0x000000ff
        /*010c*/ 	.word	0x00000008
        /*0110*/ 	.short	0x0100
        /*0112*/ 	.byte	0x04
	.zero		1


	//   ....[3]....
        /*0114*/ 	.word	0x00000650
        /*0118*/ 	.word	0x000000ff
        /*011c*/ 	.word	0x000000d8
        /*0120*/ 	.short	0x0100
        /*0122*/ 	.byte	0x04
	.zero		1


	//   ....[4]....
        /*0124*/ 	.word	0x00000660
        /*0128*/ 	.word	0x000000ff
        /*012c*/ 	.word	0x00000010
        /*0130*/ 	.short	0x0100
        /*0132*/ 	.byte	0x04
	.zero		1


	//   ....[5]....
        /*0134*/ 	.word	0x00000670
        /*0138*/ 	.word	0x000000ff
        /*013c*/ 	.word	0x000000e0
        /*0140*/ 	.short	0x0100
        /*0142*/ 	.byte	0x04
	.zero		1


	//   ....[6]....
        /*0144*/ 	.word	0x00000680
        /*0148*/ 	.word	0x000000ff
        /*014c*/ 	.word	0x00000018
        /*0150*/ 	.short	0x0100
        /*0152*/ 	.byte	0x04
	.zero		1


	//   ....[7]....
        /*0154*/ 	.word	0x00000690
        /*0158*/ 	.word	0x000000ff
        /*015c*/ 	.word	0x000000e8
        /*0160*/ 	.short	0x0100
        /*0162*/ 	.byte	0x04
	.zero		1


	//   ....[8]....
        /*0164*/ 	.word	0x000006a0
        /*0168*/ 	.word	0x000000ff
        /*016c*/ 	.word	0x00000020
        /*0170*/ 	.short	0x0100
        /*0172*/ 	.byte	0x04
	.zero		1


	//   ....[9]....
        /*0174*/ 	.word	0x000006b0
        /*0178*/ 	.word	0x000000ff
        /*017c*/ 	.word	0x000000f0
        /*0180*/ 	.short	0x0100
        /*0182*/ 	.byte	0x04
	.zero		1


	//   ....[10]....
        /*0184*/ 	.word	0x000006c0
        /*0188*/ 	.word	0x000000ff
        /*018c*/ 	.word	0x00000028
        /*0190*/ 	.short	0x0100
        /*0192*/ 	.byte	0x04
	.zero		1


	//   ....[11]....
        /*0194*/ 	.word	0x000006d0
        /*0198*/ 	.word	0x000000ff
        /*019c*/ 	.word	0x000000f8
        /*01a0*/ 	.short	0x0100
        /*01a2*/ 	.byte	0x04
	.zero		1


	//   ....[12]....
        /*01a4*/ 	.word	0x000006e0
        /*01a8*/ 	.word	0x000000ff
        /*01ac*/ 	.word	0x00000030
        /*01b0*/ 	.short	0x0100
        /*01b2*/ 	.byte	0x04
	.zero		1


	//   ....[13]....
        /*01b4*/ 	.word	0x000006f0
        /*01b8*/ 	.word	0x000000ff
        /*01bc*/ 	.word	0x00000100
        /*01c0*/ 	.short	0x0100
        /*01c2*/ 	.byte	0x04
	.zero		1


	//   ....[14]....
        /*01c4*/ 	.word	0x00000700
        /*01c8*/ 	.word	0x000000ff
        /*01cc*/ 	.word	0x00000038
        /*01d0*/ 	.short	0x0100
        /*01d2*/ 	.byte	0x04
	.zero		1


	//   ....[15]....
        /*01d4*/ 	.word	0x00000710
        /*01d8*/ 	.word	0x000000ff
        /*01dc*/ 	.word	0x00000108
        /*01e0*/ 	.short	0x0100
        /*01e2*/ 	.byte	0x04
	.zero		1


	//   ....[16]....
        /*01e4*/ 	.word	0x00000720
        /*01e8*/ 	.word	0x000000ff
        /*01ec*/ 	.word	0x00000040
        /*01f0*/ 	.short	0x0100
        /*01f2*/ 	.byte	0x04
	.zero		1


	//   ....[17]....
        /*01f4*/ 	.word	0x00000730
        /*01f8*/ 	.word	0x000000ff
        /*01fc*/ 	.word	0x00000110
        /*0200*/ 	.short	0x0100
        /*0202*/ 	.byte	0x04
	.zero		1


	//   ....[18]....
        /*0204*/ 	.word	0x00000740
        /*0208*/ 	.word	0x000000ff
        /*020c*/ 	.word	0x00000048
        /*0210*/ 	.short	0x0100
        /*0212*/ 	.byte	0x04
	.zero		1


	//   ....[19]....
        /*0214*/ 	.word	0x00000750
        /*0218*/ 	.word	0x000000ff
        /*021c*/ 	.word	0x00000118
        /*0220*/ 	.short	0x0100
        /*0222*/ 	.byte	0x04
	.zero		1


	//   ....[20]....
        /*0224*/ 	.word	0x00000760
        /*0228*/ 	.word	0x000000ff
        /*022c*/ 	.word	0x00000050
        /*0230*/ 	.short	0x0100
        /*0232*/ 	.byte	0x04
	.zero		1


	//   ....[21]....
        /*0234*/ 	.word	0x00000770
        /*0238*/ 	.word	0x000000ff
        /*023c*/ 	.word	0x00000120
        /*0240*/ 	.short	0x0100
        /*0242*/ 	.byte	0x04
	.zero		1


	//   ....[22]....
        /*0244*/ 	.word	0x00000780
        /*0248*/ 	.word	0x000000ff
        /*024c*/ 	.word	0x00000058
        /*0250*/ 	.short	0x0100
        /*0252*/ 	.byte	0x04
	.zero		1


	//   ....[23]....
        /*0254*/ 	.word	0x00000790
        /*0258*/ 	.word	0x000000ff
        /*025c*/ 	.word	0x00000128
        /*0260*/ 	.short	0x0100
        /*0262*/ 	.byte	0x04
	.zero		1


	//   ....[24]....
        /*0264*/ 	.word	0x000007a0
        /*0268*/ 	.word	0x000000ff
        /*026c*/ 	.word	0x00000060
        /*0270*/ 	.short	0x0100
        /*0272*/ 	.byte	0x04
	.zero		1


	//   ....[25]....
        /*0274*/ 	.word	0x000007b0
        /*0278*/ 	.word	0x000000ff
        /*027c*/ 	.word	0x00000130
        /*0280*/ 	.short	0x0100
        /*0282*/ 	.byte	0x04
	.zero		1


	//   ....[26]....
        /*0284*/ 	.word	0x000007c0
        /*0288*/ 	.word	0x000000ff
        /*028c*/ 	.word	0x00000068
        /*0290*/ 	.short	0x0100
        /*0292*/ 	.byte	0x04
	.zero		1


	//   ....[27]....
        /*0294*/ 	.word	0x000007d0
        /*0298*/ 	.word	0x000000ff
        /*029c*/ 	.word	0x00000138
        /*02a0*/ 	.short	0x0100
        /*02a2*/ 	.byte	0x04
	.zero		1


	//   ....[28]....
        /*02a4*/ 	.word	0x000007e0
        /*02a8*/ 	.word	0x000000ff
        /*02ac*/ 	.word	0x00000070
        /*02b0*/ 	.short	0x0100
        /*02b2*/ 	.byte	0x04
	.zero		1


	//   ....[29]....
        /*02b4*/ 	.word	0x000007f0
        /*02b8*/ 	.word	0x000000ff
        /*02bc*/ 	.word	0x00000140
        /*02c0*/ 	.short	0x0100
        /*02c2*/ 	.byte	0x04
	.zero		1


	//   ....[30]....
        /*02c4*/ 	.word	0x00000800
        /*02c8*/ 	.word	0x000000ff
        /*02cc*/ 	.word	0x00000078
        /*02d0*/ 	.short	0x0100
        /*02d2*/ 	.byte	0x04
	.zero		1


	//   ....[31]....
        /*02d4*/ 	.word	0x00000810
        /*02d8*/ 	.word	0x000000ff
        /*02dc*/ 	.word	0x00000148
        /*02e0*/ 	.short	0x0100
        /*02e2*/ 	.byte	0x04
	.zero		1


	//   ....[32]....
        /*02e4*/ 	.word	0x00000820
        /*02e8*/ 	.word	0x000000ff
        /*02ec*/ 	.word	0x00000080
        /*02f0*/ 	.short	0x0100
        /*02f2*/ 	.byte	0x04
	.zero		1


	//   ....[33]....
        /*02f4*/ 	.word	0x00000830
        /*02f8*/ 	.word	0x000000ff
        /*02fc*/ 	.word	0x00000150
        /*0300*/ 	.short	0x0100
        /*0302*/ 	.byte	0x04
	.zero		1


	//   ....[34]....
        /*0304*/ 	.word	0x00000840
        /*0308*/ 	.word	0x000000ff
        /*030c*/ 	.word	0x00000088
        /*0310*/ 	.short	0x0100
        /*0312*/ 	.byte	0x04
	.zero		1


	//   ....[35]....
        /*0314*/ 	.word	0x00000850
        /*0318*/ 	.word	0x000000ff
        /*031c*/ 	.word	0x00000158
        /*0320*/ 	.short	0x0100
        /*0322*/ 	.byte	0x04
	.zero		1


	//   ....[36]....
        /*0324*/ 	.word	0x00000860
        /*0328*/ 	.word	0x000000ff
        /*032c*/ 	.word	0x00000090
        /*0330*/ 	.short	0x0100
        /*0332*/ 	.byte	0x04
	.zero		1


	//   ....[37]....
        /*0334*/ 	.word	0x00000870
        /*0338*/ 	.word	0x000000ff
        /*033c*/ 	.word	0x00000160
        /*0340*/ 	.short	0x0100
        /*0342*/ 	.byte	0x04
	.zero		1


	//   ....[38]....
        /*0344*/ 	.word	0x00000880
        /*0348*/ 	.word	0x000000ff
        /*034c*/ 	.word	0x00000098
        /*0350*/ 	.short	0x0100
        /*0352*/ 	.byte	0x04
	.zero		1


	//   ....[39]....
        /*0354*/ 	.word	0x00000890
        /*0358*/ 	.word	0x000000ff
        /*035c*/ 	.word	0x00000168
        /*0360*/ 	.short	0x0100
        /*0362*/ 	.byte	0x04
	.zero		1


	//   ....[40]....
        /*0364*/ 	.word	0x000008a0
        /*0368*/ 	.word	0x000000ff
        /*036c*/ 	.word	0x000000a0
        /*0370*/ 	.short	0x0100
        /*0372*/ 	.byte	0x04
	.zero		1


	//   ....[41]....
        /*0374*/ 	.word	0x000008b0
        /*0378*/ 	.word	0x000000ff
        /*037c*/ 	.word	0x00000170
        /*0380*/ 	.short	0x0100
        /*0382*/ 	.byte	0x04
	.zero		1


	//   ....[42]....
        /*0384*/ 	.word	0x000008c0
        /*0388*/ 	.word	0x000000ff
        /*038c*/ 	.word	0x000000a8
        /*0390*/ 	.short	0x0100
        /*0392*/ 	.byte	0x04
	.zero		1


	//   ....[43]....
        /*0394*/ 	.word	0x000008d0
        /*0398*/ 	.word	0x000000ff
        /*039c*/ 	.word	0x00000178
        /*03a0*/ 	.short	0x0100
        /*03a2*/ 	.byte	0x04
	.zero		1


	//   ....[44]....
        /*03a4*/ 	.word	0x000008e0
        /*03a8*/ 	.word	0x000000ff
        /*03ac*/ 	.word	0x000000b0
        /*03b0*/ 	.short	0x0100
        /*03b2*/ 	.byte	0x04
	.zero		1


	//   ....[45]....
        /*03b4*/ 	.word	0x000008f0
        /*03b8*/ 	.word	0x000000ff
        /*03bc*/ 	.word	0x00000180
        /*03c0*/ 	.short	0x0100
        /*03c2*/ 	.byte	0x04
	.zero		1


	//   ....[46]....
        /*03c4*/ 	.word	0x00000900
        /*03c8*/ 	.word	0x000000ff
        /*03cc*/ 	.word	0x000000b8
        /*03d0*/ 	.short	0x0100
        /*03d2*/ 	.byte	0x04
	.zero		1


	//   ....[47]....
        /*03d4*/ 	.word	0x00000910
        /*03d8*/ 	.word	0x000000ff
        /*03dc*/ 	.word	0x00000188
        /*03e0*/ 	.short	0x0100
        /*03e2*/ 	.byte	0x04
	.zero		1


	//   ....[48]....
        /*03e4*/ 	.word	0x00000920
        /*03e8*/ 	.word	0x000000ff
        /*03ec*/ 	.word	0x000000c0
        /*03f0*/ 	.short	0x0100
        /*03f2*/ 	.byte	0x04
	.zero		1


	//   ....[49]....
        /*03f4*/ 	.word	0x00000930
        /*03f8*/ 	.word	0x000000ff
        /*03fc*/ 	.word	0x00000190
        /*0400*/ 	.short	0x0100
        /*0402*/ 	.byte	0x04
	.zero		1


	//   ....[50]....
        /*0404*/ 	.word	0x00000940
        /*0408*/ 	.word	0x000000ff
        /*040c*/ 	.word	0x000000c8
        /*0410*/ 	.short	0x0100
        /*0412*/ 	.byte	0x04
	.zero		1


	//   ....[51]....
        /*0414*/ 	.word	0x00000950
        /*0418*/ 	.word	0x000000ff
        /*041c*/ 	.word	0x00000198
        /*0420*/ 	.short	0x0100
        /*0422*/ 	.byte	0x04
	.zero		1


	//   ....[52]....
        /*0424*/ 	.word	0x00000a90
        /*0428*/ 	.word	0x000000ff
        /*042c*/ 	.word	0x000001a0
        /*0430*/ 	.short	0x0100
        /*0432*/ 	.byte	0x04
	.zero		1


	//   ....[53]....
        /*0434*/ 	.word	0x00000aa0
        /*0438*/ 	.word	0x000000ff
        /*043c*/ 	.word	0x000001b8
        /*0440*/ 	.short	0x0100
        /*0442*/ 	.byte	0x04
	.zero		1


	//   ....[54]....
        /*0444*/ 	.word	0x00000ab0
        /*0448*/ 	.word	0x000000ff
        /*044c*/ 	.word	0x000001a8
        /*0450*/ 	.short	0x0100
        /*0452*/ 	.byte	0x04
	.zero		1


	//   ....[55]....
        /*0454*/ 	.word	0x00000ac0
        /*0458*/ 	.word	0x000000ff
        /*045c*/ 	.word	0x000001c0
        /*0460*/ 	.short	0x0100
        /*0462*/ 	.byte	0x04
	.zero		1


	//   ....[56]....
        /*0464*/ 	.word	0x00000ad0
        /*0468*/ 	.word	0x000000ff
        /*046c*/ 	.word	0x000001b0
        /*0470*/ 	.short	0x0100
        /*0472*/ 	.byte	0x04
	.zero		1


	//   ....[57]....
        /*0474*/ 	.word	0x00000ae0
        /*0478*/ 	.word	0x000000ff
        /*047c*/ 	.word	0x000001c8
        /*0480*/ 	.short	0x0100
        /*0482*/ 	.byte	0x04
	.zero		1


	//   ....[58]....
        /*0484*/ 	.word	0x00000bd0
        /*0488*/ 	.word	0x000000ff
        /*048c*/ 	.word	0x000001d0
        /*0490*/ 	.short	0x0100
        /*0492*/ 	.byte	0x06
	.zero		1


	//   ....[59]....
        /*0494*/ 	.word	0x00000be0
        /*0498*/ 	.word	0x000000ff
        /*049c*/ 	.word	0x000001d8
        /*04a0*/ 	.short	0x0100
        /*04a2*/ 	.byte	0x06
	.zero		1


	//   ....[60]....
        /*04a4*/ 	.word	0x00000d20
        /*04a8*/ 	.word	0x000000ff
        /*04ac*/ 	.word	0x000001e0
        /*04b0*/ 	.short	0x0100
        /*04b2*/ 	.byte	0x06
	.zero		1


	//   ....[61]....
        /*04b4*/ 	.word	0x00000d30
        /*04b8*/ 	.word	0x000000ff
        /*04bc*/ 	.word	0x000001e8
        /*04c0*/ 	.short	0x0100
        /*04c2*/ 	.byte	0x06
	.zero		1


	//   ....[62]....
        /*04c4*/ 	.word	0x00000e80
        /*04c8*/ 	.word	0x000000ff
        /*04cc*/ 	.word	0x000001f0
        /*04d0*/ 	.short	0x0100
        /*04d2*/ 	.byte	0x04
	.zero		1


	//   ....[63]....
        /*04d4*/ 	.word	0x00000e90
        /*04d8*/ 	.word	0x000000ff
        /*04dc*/ 	.word	0x00000200
        /*04e0*/ 	.short	0x0100
        /*04e2*/ 	.byte	0x04
	.zero		1


	//   ....[64]....
        /*04e4*/ 	.word	0x00000ea0
        /*04e8*/ 	.word	0x000000ff
        /*04ec*/ 	.word	0x000001f8
        /*04f0*/ 	.short	0x0100
        /*04f2*/ 	.byte	0x04
	.zero		1


	//   ....[65]....
        /*04f4*/ 	.word	0x00000eb0
        /*04f8*/ 	.word	0x000000ff
        /*04fc*/ 	.word	0x00000208
        /*0500*/ 	.short	0x0100
        /*0502*/ 	.byte	0x04
	.zero		1


	//   ....[66]....
        /*0504*/ 	.word	0x00001cb0
        /*0508*/ 	.word	0x000000ff
        /*050c*/ 	.word	0x000000d0
        /*0510*/ 	.short	0x010a
        /*0512*/ 	.byte	0x08
	.zero		1


	//   ....[67]....
        /*0514*/ 	.word	0x00002030
        /*0518*/ 	.word	0x000000ff
        /*051c*/ 	.word	0x000000d0
        /*0520*/ 	.short	0x010a
        /*0522*/ 	.byte	0x29
	.zero		1


	//   ....[68]....
        /*0524*/ 	.word	0x000021a0
        /*0528*/ 	.word	0x000000ff
        /*052c*/ 	.word	0x000000d0
        /*0530*/ 	.short	0x010a
        /*0532*/ 	.byte	0x08
	.zero		1


	//   ....[69]....
        /*0534*/ 	.word	0x00002400
        /*0538*/ 	.word	0x000000ff
        /*053c*/ 	.word	0x000001d8
        /*0540*/ 	.short	0x0101
        /*0542*/ 	.byte	0x2c
	.zero		1


	//   ....[70]....
        /*0544*/ 	.word	0x00002430
        /*0548*/ 	.word	0x000000ff
        /*054c*/ 	.word	0x000000d0
        /*0550*/ 	.short	0x010a
        /*0552*/ 	.byte	0x04
	.zero		1


	//   ....[71]....
        /*0554*/ 	.word	0x000025f0
        /*0558*/ 	.word	0x000000ff
        /*055c*/ 	.word	0x000000d0
        /*0560*/ 	.short	0x010a
        /*0562*/ 	.byte	0x21
	.zero		1


	//   ....[72]....
        /*0564*/ 	.word	0x00002760
        /*0568*/ 	.word	0x000000ff
        /*056c*/ 	.word	0x000000d0
        /*0570*/ 	.short	0x010a
        /*0572*/ 	.byte	0x08
	.zero		1


	//   ....[73]....
        /*0574*/ 	.word	0x000029c0
        /*0578*/ 	.word	0x000000ff
        /*057c*/ 	.word	0x000001e0
        /*0580*/ 	.short	0x010a
        /*0582*/ 	.byte	0x2c
	.zero		1


	//   ....[74]....
        /*0584*/ 	.word	0x00002a80
        /*0588*/ 	.word	0x000000ff
        /*058c*/ 	.word	0x00000000
        /*0590*/ 	.short	0x0101
        /*0592*/ 	.byte	0x04
	.zero		1


	//   ....[75]....
        /*0594*/ 	.word	0x00003070
        /*0598*/ 	.word	0x000000ff
        /*059c*/ 	.word	0x00000000
        /*05a0*/ 	.short	0x010a
        /*05a2*/ 	.byte	0x04
	.zero		1


	//   ....[76]....
        /*05a4*/ 	.word	0x00003110
        /*05a8*/ 	.word	0x000000ff
        /*05ac*/ 	.word	0x00000000
        /*05b0*/ 	.short	0x010a
        /*05b2*/ 	.byte	0x05
	.zero		1


	//   ....[77]....
        /*05b4*/ 	.word	0x000031b0
        /*05b8*/ 	.word	0x000000ff
        /*05bc*/ 	.word	0x00000000
        /*05c0*/ 	.short	0x010a
        /*05c2*/ 	.byte	0x05
	.zero		1


	//   ....[78]....
        /*05c4*/ 	.word	0x00003250
        /*05c8*/ 	.word	0x000000ff
        /*05cc*/ 	.word	0x00000000
        /*05d0*/ 	.short	0x010a
        /*05d2*/ 	.byte	0x05
	.zero		1


	//   ....[79]....
        /*05d4*/ 	.word	0x000032f0
        /*05d8*/ 	.word	0x000000ff
        /*05dc*/ 	.word	0x00000000
        /*05e0*/ 	.short	0x010a
        /*05e2*/ 	.byte	0x05
	.zero		1


	//   ....[80]....
        /*05e4*/ 	.word	0x00003390
        /*05e8*/ 	.word	0x000000ff
        /*05ec*/ 	.word	0x00000000
        /*05f0*/ 	.short	0x010a
        /*05f2*/ 	.byte	0x05
	.zero		1


	//   ....[81]....
        /*05f4*/ 	.word	0x00003430
        /*05f8*/ 	.word	0x000000ff
        /*05fc*/ 	.word	0x00000000
        /*0600*/ 	.short	0x010a
        /*0602*/ 	.byte	0x05
	.zero		1


	//   ....[82]....
        /*0604*/ 	.word	0x000034d0
        /*0608*/ 	.word	0x000000ff
        /*060c*/ 	.word	0x00000000
        /*0610*/ 	.short	0x010a
        /*0612*/ 	.byte	0x05
	.zero		1


	//   ....[83]....
        /*0614*/ 	.word	0x00003570
        /*0618*/ 	.word	0x000000ff
        /*061c*/ 	.word	0x00000000
        /*0620*/ 	.short	0x010a
        /*0622*/ 	.byte	0x05
	.zero		1


	//   ....[84]....
        /*0624*/ 	.word	0x00003610
        /*0628*/ 	.word	0x000000ff
        /*062c*/ 	.word	0x00000000
        /*0630*/ 	.short	0x010a
        /*0632*/ 	.byte	0x05
	.zero		1


	//   ....[85]....
        /*0634*/ 	.word	0x000036b0
        /*0638*/ 	.word	0x000000ff
        /*063c*/ 	.word	0x00000000
        /*0640*/ 	.short	0x010a
        /*0642*/ 	.byte	0x05
	.zero		1


	//   ....[86]....
        /*0644*/ 	.word	0x00003750
        /*0648*/ 	.word	0x000000ff
        /*064c*/ 	.word	0x00000000
        /*0650*/ 	.short	0x010a
        /*0652*/ 	.byte	0x05
	.zero		1


	//   ....[87]....
        /*0654*/ 	.word	0x000037f0
        /*0658*/ 	.word	0x000000ff
        /*065c*/ 	.word	0x00000000
        /*0660*/ 	.short	0x010a
        /*0662*/ 	.byte	0x05
	.zero		1


	//   ....[88]....
        /*0664*/ 	.word	0x00003890
        /*0668*/ 	.word	0x000000ff
        /*066c*/ 	.word	0x00000000
        /*0670*/ 	.short	0x010a
        /*0672*/ 	.byte	0x05
	.zero		1


	//   ....[89]....
        /*0674*/ 	.word	0x00003930
        /*0678*/ 	.word	0x000000ff
        /*067c*/ 	.word	0x00000000
        /*0680*/ 	.short	0x010a
        /*0682*/ 	.byte	0x05
	.zero		1


	//   ....[90]....
        /*0684*/ 	.word	0x000039d0
        /*0688*/ 	.word	0x000000ff
        /*068c*/ 	.word	0x00000000
        /*0690*/ 	.short	0x010a
        /*0692*/ 	.byte	0x05
	.zero		1


	//   ....[91]....
        /*0694*/ 	.word	0x00003a70
        /*0698*/ 	.word	0x000000ff
        /*069c*/ 	.word	0x00000000
        /*06a0*/ 	.short	0x010a
        /*06a2*/ 	.byte	0x05
	.zero		1


	//   ....[92]....
        /*06a4*/ 	.word	0x00003b10
        /*06a8*/ 	.word	0x000000ff
        /*06ac*/ 	.word	0x00000000
        /*06b0*/ 	.short	0x010a
        /*06b2*/ 	.byte	0x05
	.zero		1


	//   ....[93]....
        /*06b4*/ 	.word	0x00003bb0
        /*06b8*/ 	.word	0x000000ff
        /*06bc*/ 	.word	0x00000000
        /*06c0*/ 	.short	0x010a
        /*06c2*/ 	.byte	0x05
	.zero		1


	//   ....[94]....
        /*06c4*/ 	.word	0x00003c50
        /*06c8*/ 	.word	0x000000ff
        /*06cc*/ 	.word	0x00000000
        /*06d0*/ 	.short	0x010a
        /*06d2*/ 	.byte	0x05
	.zero		1


	//   ....[95]....
        /*06d4*/ 	.word	0x00003cf0
        /*06d8*/ 	.word	0x000000ff
        /*06dc*/ 	.word	0x00000000
        /*06e0*/ 	.short	0x010a
        /*06e2*/ 	.byte	0x05
	.zero		1


	//   ....[96]....
        /*06e4*/ 	.word	0x00003d90
        /*06e8*/ 	.word	0x000000ff
        /*06ec*/ 	.word	0x00000000
        /*06f0*/ 	.short	0x010a
        /*06f2*/ 	.byte	0x05
	.zero		1


	//   ....[97]....
        /*06f4*/ 	.word	0x00003e30
        /*06f8*/ 	.word	0x000000ff
        /*06fc*/ 	.word	0x00000000
        /*0700*/ 	.short	0x010a
        /*0702*/ 	.byte	0x05
	.zero		1


	//   ....[98]....
        /*0704*/ 	.word	0x00003ed0
        /*0708*/ 	.word	0x000000ff
        /*070c*/ 	.word	0x00000000
        /*0710*/ 	.short	0x010a
        /*0712*/ 	.byte	0x05
	.zero		1


	//   ....[99]....
        /*0714*/ 	.word	0x00003f70
        /*0718*/ 	.word	0x000000ff
        /*071c*/ 	.word	0x00000000
        /*0720*/ 	.short	0x010a
        /*0722*/ 	.byte	0x05
	.zero		1


	//   ....[100]....
        /*0724*/ 	.word	0x00004020
        /*0728*/ 	.word	0x00000000
        /*072c*/ 	.word	0x00000000
        /*0730*/ 	.short	0x010a
        /*0732*/ 	.byte	0xff
	.zero		1


	//   ....[101]....
        /*0734*/ 	.word	0x00004170
        /*0738*/ 	.word	0x000000ff
        /*073c*/ 	.word	0x000001e8
        /*0740*/ 	.short	0x010a
        /*0742*/ 	.byte	0x04
	.zero		1


	//   ....[102]....
        /*0744*/ 	.word	0x00004210
        /*0748*/ 	.word	0x000000ff
        /*074c*/ 	.word	0x000001e0
        /*0750*/ 	.short	0x010a
        /*0752*/ 	.byte	0x04
	.zero		1


	//   ....[103]....
        /*0754*/ 	.word	0x000042b0
        /*0758*/ 	.word	0x000000ff
        /*075c*/ 	.word	0x00000000
        /*0760*/ 	.short	0x0101
        /*0762*/ 	.byte	0x05
	.zero		1


	//   ....[104]....
        /*0764*/ 	.word	0x000042f0
        /*0768*/ 	.word	0x000000ff
        /*076c*/ 	.word	0x000001e8
        /*0770*/ 	.short	0x0106
        /*0772*/ 	.byte	0x04
	.zero		1


	//   ....[105]....
        /*0774*/ 	.word	0x00004330
        /*0778*/ 	.word	0x00000000
        /*077c*/ 	.word	0x000001e8
        /*0780*/ 	.short	0x010a
        /*0782*/ 	.byte	0xff
	.zero		1


	//   ....[106]....
        /*0784*/ 	.word	0x00004830
        /*0788*/ 	.word	0x000000ff
        /*078c*/ 	.word	0x000001e0
        /*0790*/ 	.short	0x010a
        /*0792*/ 	.byte	0x13
	.zero		1


	//   ....[107]....
        /*0794*/ 	.word	0x000048e0
        /*0798*/ 	.word	0x000000ff
        /*079c*/ 	.word	0x00000000
        /*07a0*/ 	.short	0x0101
        /*07a2*/ 	.byte	0x1d
	.zero		1


	//   ....[108]....
        /*07a4*/ 	.word	0x000048f0
        /*07a8*/ 	.word	0x000000ff
        /*07ac*/ 	.word	0x00000200
        /*07b0*/ 	.short	0x010a
        /*07b2*/ 	.byte	0x17
	.zero		1


	//   ....[109]....
        /*07b4*/ 	.word	0x000049b0
        /*07b8*/ 	.word	0x000000ff
        /*07bc*/ 	.word	0x00000000
        /*07c0*/ 	.short	0x010a
        /*07c2*/ 	.byte	0x04
	.zero		1


	//   ....[110]....
        /*07c4*/ 	.word	0x00004a10
        /*07c8*/ 	.word	0x000000ff
        /*07cc*/ 	.word	0x00000000
        /*07d0*/ 	.short	0x010a
        /*07d2*/ 	.byte	0x0f
	.zero		1


	//   ....[111]....
        /*07d4*/ 	.word	0x00004b50
        /*07d8*/ 	.word	0x000000ff
        /*07dc*/ 	.word	0x00000000
        /*07e0*/ 	.short	0x010a
        /*07e2*/ 	.byte	0x04
	.zero		1


	//   ....[112]....
        /*07e4*/ 	.word	0x00004d80
        /*07e8*/ 	.word	0x000000ff
        /*07ec*/ 	.word	0x00000000
        /*07f0*/ 	.short	0x010a
        /*07f2*/ 	.byte	0x04
	.zero		1


	//   ....[113]....
        /*07f4*/ 	.word	0x00004e10
        /*07f8*/ 	.word	0x000000ff
        /*07fc*/ 	.word	0x00000000
        /*0800*/ 	.short	0x010a
        /*0802*/ 	.byte	0x04
	.zero		1


	//   ....[114]....
        /*0804*/ 	.word	0x00005570
        /*0808*/ 	.word	0x000000ff
        /*080c*/ 	.word	0x000001e0
        /*0810*/ 	.short	0x010a
        /*0812*/ 	.byte	0x18
	.zero		1


	//   ....[115]....
        /*0814*/ 	.word	0x00005600
        /*0818*/ 	.word	0x000000ff
        /*081c*/ 	.word	0x00000000
        /*0820*/ 	.short	0x0101
        /*0822*/ 	.byte	0x29
	.zero		1


	//   ....[116]....
        /*0824*/ 	.word	0x00005b10
        /*0828*/ 	.word	0x000000ff
        /*082c*/ 	.word	0x000001d8
        /*0830*/ 	.short	0x010a
        /*0832*/ 	.byte	0x18
	.zero		1


	//   ....[117]....
        /*0834*/ 	.word	0x00006120
        /*0838*/ 	.word	0x000000ff
        /*083c*/ 	.word	0x000001b8
        /*0840*/ 	.short	0x010a
        /*0842*/ 	.byte	0x05
	.zero		1


	//   ....[118]....
        /*0844*/ 	.word	0x00006310
        /*0848*/ 	.word	0x000000ff
        /*084c*/ 	.word	0x000001a0
        /*0850*/ 	.short	0x010b
        /*0852*/ 	.byte	0x05
	.zero		1


	//   ....[119]....
        /*0854*/ 	.word	0x00006320
        /*0858*/ 	.word	0x000000ff
        /*085c*/ 	.word	0x00000000
        /*0860*/ 	.short	0x0101
        /*0862*/ 	.byte	0x07
	.zero		1


	//   ....[120]....
        /*0864*/ 	.word	0x00006330
        /*0868*/ 	.word	0x000000ff
        /*086c*/ 	.word	0x000001b8
        /*0870*/ 	.short	0x010a
        /*0872*/ 	.byte	0x04
	.zero		1


	//   ....[121]....
        /*0874*/ 	.word	0x00006550
        /*0878*/ 	.word	0x000000ff
        /*087c*/ 	.word	0x000001a0
        /*0880*/ 	.short	0x010b
        /*0882*/ 	.byte	0x04
	.zero		1


	//   ....[122]....
        /*0884*/ 	.word	0x00006560
        /*0888*/ 	.word	0x000000ff
        /*088c*/ 	.word	0x00000000
        /*0890*/ 	.short	0x0101
        /*0892*/ 	.byte	0x05
	.zero		1


	//   ....[123]....
        /*0894*/ 	.word	0x000065b0
        /*0898*/ 	.word	0x000000ff
        /*089c*/ 	.word	0x00000000
        /*08a0*/ 	.short	0x010a
        /*08a2*/ 	.byte	0x04
	.zero		1


	//   ....[124]....
        /*08a4*/ 	.word	0x00006680
        /*08a8*/ 	.word	0x00000002
        /*08ac*/ 	.word	0x00000000
        /*08b0*/ 	.short	0x010a
        /*08b2*/ 	.byte	0xff
	.zero		1


	//   ....[125]....
        /*08b4*/ 	.word	0x000066f0
        /*08b8*/ 	.word	0x00000004
        /*08bc*/ 	.word	0x00000000
        /*08c0*/ 	.short	0x010a
        /*08c2*/ 	.byte	0xff
	.zero		1


	//   ....[126]....
        /*08c4*/ 	.word	0x00006ac0
        /*08c8*/ 	.word	0x000000ff
        /*08cc*/ 	.word	0x000001e0
        /*08d0*/ 	.short	0x010a
        /*08d2*/ 	.byte	0x32
	.zero		1


	//   ....[127]....
        /*08d4*/ 	.word	0x00006b80
        /*08d8*/ 	.word	0x000000ff
        /*08dc*/ 	.word	0x00000000
        /*08e0*/ 	.short	0x0101
        /*08e2*/ 	.byte	0x04
	.zero		1


	//   ....[128]....
        /*08e4*/ 	.word	0x00007cf0
        /*08e8*/ 	.word	0x00000000
        /*08ec*/ 	.word	0x000001a0
        /*08f0*/ 	.short	0x010a
        /*08f2*/ 	.byte	0xff
	.zero		1


	//   ....[129]....
        /*08f4*/ 	.word	0x00007d10
        /*08f8*/ 	.word	0x0000001b
        /*08fc*/ 	.word	0x000001f0
        /*0900*/ 	.short	0x010a
        /*0902*/ 	.byte	0xff
	.zero		1


	//   ....[130]....
        /*0904*/ 	.word	0x00007da0
        /*0908*/ 	.word	0x00000000
        /*090c*/ 	.word	0x000001a0
        /*0910*/ 	.short	0x010a
        /*0912*/ 	.byte	0xff
	.zero		1


	//   ....[131]....
        /*0914*/ 	.word	0x00007f30
        /*0918*/ 	.word	0x0000001b
        /*091c*/ 	.word	0x000001f0
        /*0920*/ 	.short	0x010a
        /*0922*/ 	.byte	0xff
	.zero		1


	//   ....[132]....
        /*0924*/ 	.word	0x00008700
        /*0928*/ 	.word	0x00000000
        /*092c*/ 	.word	0x00000000
        /*0930*/ 	.short	0x0101
        /*0932*/ 	.byte	0xff
	.zero		1


	//   ....[133]....
        /*0934*/ 	.word	0x00008750
        /*0938*/ 	.word	0x00000003
        /*093c*/ 	.word	0x000001a0
        /*0940*/ 	.short	0x010a
        /*0942*/ 	.byte	0xff
	.zero		1


	//   ....[134]....
        /*0944*/ 	.word	0x00008800
        /*0948*/ 	.word	0x00000003
        /*094c*/ 	.word	0x000001a0
        /*0950*/ 	.short	0x010a
        /*0952*/ 	.byte	0xff
	.zero		1


	//   ....[135]....
        /*0954*/ 	.word	0x00008db0
        /*0958*/ 	.word	0x000000ff
        /*095c*/ 	.word	0x00000000
        /*0960*/ 	.short	0x0101
        /*0962*/ 	.byte	0x04
	.zero		1


	//   ....[136]....
        /*0964*/ 	.word	0x000090f0
        /*0968*/ 	.word	0x00000000
        /*096c*/ 	.word	0x00000000
        /*0970*/ 	.short	0x0101
        /*0972*/ 	.byte	0xff
	.zero		1


	//   ....[137]....
        /*0974*/ 	.word	0x00009390
        /*0978*/ 	.word	0x000000ff
        /*097c*/ 	.word	0x00000000
        /*0980*/ 	.short	0x0101
        /*0982*/ 	.byte	0x04
	.zero		1


	//   ....[138]....
        /*0984*/ 	.word	0x000093c0
        /*0988*/ 	.word	0x00000000
        /*098c*/ 	.word	0x000000d0
        /*0990*/ 	.short	0x010a
        /*0992*/ 	.byte	0xff
	.zero		1


	//   ....[139]....
        /*0994*/ 	.word	0x00009420
        /*0998*/ 	.word	0x00000000
        /*099c*/ 	.word	0x000000d0
        /*09a0*/ 	.short	0x010a
        /*09a2*/ 	.byte	0xff
	.zero		1


	//   ....[140]....
        /*09a4*/ 	.word	0x00009480
        /*09a8*/ 	.word	0x00000000
        /*09ac*/ 	.word	0x000001e0
        /*09b0*/ 	.short	0x010a
        /*09b2*/ 	.byte	0xff
	.zero		1


	//   ....[141]....
        /*09b4*/ 	.word	0x000094e0
        /*09b8*/ 	.word	0x00000000
        /*09bc*/ 	.word	0x00000000
        /*09c0*/ 	.short	0x010a
        /*09c2*/ 	.byte	0xff
	.zero		1


	//   ....[142]....
        /*09c4*/ 	.word	0x00009540
        /*09c8*/ 	.word	0x00000000
        /*09cc*/ 	.word	0x00000000
        /*09d0*/ 	.short	0x010a
        /*09d2*/ 	.byte	0xff
	.zero		1


	//   ....[143]....
        /*09d4*/ 	.word	0x000095a0
        /*09d8*/ 	.word	0x00000000
        /*09dc*/ 	.word	0x00000000
        /*09e0*/ 	.short	0x010a
        /*09e2*/ 	.byte	0xff
	.zero		1


	//   ....[144]....
        /*09e4*/ 	.word	0x00009600
        /*09e8*/ 	.word	0x00000000
        /*09ec*/ 	.word	0x00000000
        /*09f0*/ 	.short	0x010a
        /*09f2*/ 	.byte	0xff
	.zero		1


	//   ....[145]....
        /*09f4*/ 	.word	0x00009660
        /*09f8*/ 	.word	0x00000000
        /*09fc*/ 	.word	0x00000000
        /*0a00*/ 	.short	0x010a
        /*0a02*/ 	.byte	0xff
	.zero		1


	//   ....[146]....
        /*0a04*/ 	.word	0x000096c0
        /*0a08*/ 	.word	0x00000000
        /*0a0c*/ 	.word	0x00000000
        /*0a10*/ 	.short	0x010a
        /*0a12*/ 	.byte	0xff
	.zero		1


	//   ....[147]....
        /*0a14*/ 	.word	0x00009720
        /*0a18*/ 	.word	0x00000000
        /*0a1c*/ 	.word	0x00000000
        /*0a20*/ 	.short	0x010a
        /*0a22*/ 	.byte	0xff
	.zero		1


	//   ....[148]....
        /*0a24*/ 	.word	0x00009780
        /*0a28*/ 	.word	0x00000000
        /*0a2c*/ 	.word	0x00000000
        /*0a30*/ 	.short	0x010a
        /*0a32*/ 	.byte	0xff
	.zero		1


	//   ....[149]....
        /*0a34*/ 	.word	0x000097e0
        /*0a38*/ 	.word	0x00000000
        /*0a3c*/ 	.word	0x00000000
        /*0a40*/ 	.short	0x010a
        /*0a42*/ 	.byte	0xff
	.zero		1


	//   ....[150]....
        /*0a44*/ 	.word	0x00009840
        /*0a48*/ 	.word	0x00000000
        /*0a4c*/ 	.word	0x00000000
        /*0a50*/ 	.short	0x010a
        /*0a52*/ 	.byte	0xff
	.zero		1


	//   ....[151]....
        /*0a54*/ 	.word	0x000098a0
        /*0a58*/ 	.word	0x00000000
        /*0a5c*/ 	.word	0x00000000
        /*0a60*/ 	.short	0x010a
        /*0a62*/ 	.byte	0xff
	.zero		1


	//   ....[152]....
        /*0a64*/ 	.word	0x00009900
        /*0a68*/ 	.word	0x00000000
        /*0a6c*/ 	.word	0x00000000
        /*0a70*/ 	.short	0x010a
        /*0a72*/ 	.byte	0xff
	.zero		1


	//   ....[153]....
        /*0a74*/ 	.word	0x00009960
        /*0a78*/ 	.word	0x00000000
        /*0a7c*/ 	.word	0x00000000
        /*0a80*/ 	.short	0x010a
        /*0a82*/ 	.byte	0xff
	.zero		1


	//   ....[154]....
        /*0a84*/ 	.word	0x000099c0
        /*0a88*/ 	.word	0x00000000
        /*0a8c*/ 	.word	0x00000000
        /*0a90*/ 	.short	0x010a
        /*0a92*/ 	.byte	0xff
	.zero		1


	//   ....[155]....
        /*0a94*/ 	.word	0x00009a20
        /*0a98*/ 	.word	0x00000000
        /*0a9c*/ 	.word	0x00000000
        /*0aa0*/ 	.short	0x010a
        /*0aa2*/ 	.byte	0xff
	.zero		1


	//   ....[156]....
        /*0aa4*/ 	.word	0x00009a80
        /*0aa8*/ 	.word	0x00000000
        /*0aac*/ 	.word	0x00000000
        /*0ab0*/ 	.short	0x010a
        /*0ab2*/ 	.byte	0xff
	.zero		1


	//   ....[157]....
        /*0ab4*/ 	.word	0x00009ae0
        /*0ab8*/ 	.word	0x00000000
        /*0abc*/ 	.word	0x00000000
        /*0ac0*/ 	.short	0x010a
        /*0ac2*/ 	.byte	0xff
	.zero		1


	//   ....[158]....
        /*0ac4*/ 	.word	0x00009b40
        /*0ac8*/ 	.word	0x00000000
        /*0acc*/ 	.word	0x00000000
        /*0ad0*/ 	.short	0x010a
        /*0ad2*/ 	.byte	0xff
	.zero		1


	//   ....[159]....
        /*0ad4*/ 	.word	0x00009ba0
        /*0ad8*/ 	.word	0x00000000
        /*0adc*/ 	.word	0x00000000
        /*0ae0*/ 	.short	0x010a
        /*0ae2*/ 	.byte	0xff
	.zero		1


	//   ....[160]....
        /*0ae4*/ 	.word	0x00009c00
        /*0ae8*/ 	.word	0x00000000
        /*0aec*/ 	.word	0x00000000
        /*0af0*/ 	.short	0x010a
        /*0af2*/ 	.byte	0xff
	.zero		1


	//   ....[161]....
        /*0af4*/ 	.word	0x00009c60
        /*0af8*/ 	.word	0x00000000
        /*0afc*/ 	.word	0x00000000
        /*0b00*/ 	.short	0x010a
        /*0b02*/ 	.byte	0xff
	.zero		1


	//   ....[162]....
        /*0b04*/ 	.word	0x00009cc0
        /*0b08*/ 	.word	0x00000000
        /*0b0c*/ 	.word	0x00000000
        /*0b10*/ 	.short	0x010a
        /*0b12*/ 	.byte	0xff
	.zero		1


	//   ....[163]....
        /*0b14*/ 	.word	0x00009d20
        /*0b18*/ 	.word	0x00000000
        /*0b1c*/ 	.word	0x00000000
        /*0b20*/ 	.short	0x010a
        /*0b22*/ 	.byte	0xff
	.zero		1


	//   ....[164]....
        /*0b24*/ 	.word	0x00009d80
        /*0b28*/ 	.word	0x00000000
        /*0b2c*/ 	.word	0x00000000
        /*0b30*/ 	.short	0x010a
        /*0b32*/ 	.byte	0xff
	.zero		1


	//   ....[165]....
        /*0b34*/ 	.word	0x00009de0
        /*0b38*/ 	.word	0x00000000
        /*0b3c*/ 	.word	0x00000000
        /*0b40*/ 	.short	0x010a
        /*0b42*/ 	.byte	0xff
	.zero		1


	//   ....[166]....
        /*0b44*/ 	.word	0x00009e40
        /*0b48*/ 	.word	0x00000004
        /*0b4c*/ 	.word	0x000001e8
        /*0b50*/ 	.short	0x010a
        /*0b52*/ 	.byte	0xff
	.zero		1


	//   ....[167]....
        /*0b54*/ 	.word	0x00009ea0
        /*0b58*/ 	.word	0x00000004
        /*0b5c*/ 	.word	0x000001e0
        /*0b60*/ 	.short	0x010a
        /*0b62*/ 	.byte	0xff
	.zero		1


	//   ....[168]....
        /*0b64*/ 	.word	0x00009f00
        /*0b68*/ 	.word	0x00000000
        /*0b6c*/ 	.word	0x000001e0
        /*0b70*/ 	.short	0x010a
        /*0b72*/ 	.byte	0xff
	.zero		1


	//   ....[169]....
        /*0b74*/ 	.word	0x00009f60
        /*0b78*/ 	.word	0x00000000
        /*0b7c*/ 	.word	0x00000200
        /*0b80*/ 	.short	0x010a
        /*0b82*/ 	.byte	0xff
	.zero		1


	//   ....[170]....
        /*0b84*/ 	.word	0x00009fc0
        /*0b88*/ 	.word	0x00000000
        /*0b8c*/ 	.word	0x00000000
        /*0b90*/ 	.short	0x010a
        /*0b92*/ 	.byte	0xff
	.zero		1


	//   ....[171]....
        /*0b94*/ 	.word	0x0000a020
        /*0b98*/ 	.word	0x00000000
        /*0b9c*/ 	.word	0x00000000
        /*0ba0*/ 	.short	0x010a
        /*0ba2*/ 	.byte	0xff
	.zero		1


	//   ....[172]....
        /*0ba4*/ 	.word	0x0000a080
        /*0ba8*/ 	.word	0x00000000
        /*0bac*/ 	.word	0x00000000
        /*0bb0*/ 	.short	0x010a
        /*0bb2*/ 	.byte	0xff
	.zero		1


	//   ....[173]....
        /*0bb4*/ 	.word	0x0000a0e0
        /*0bb8*/ 	.word	0x00000000
        /*0bbc*/ 	.word	0x000001e0
        /*0bc0*/ 	.short	0x010a
        /*0bc2*/ 	.byte	0xff
	.zero		1


	//   ....[174]....
        /*0bc4*/ 	.word	0x0000a140
        /*0bc8*/ 	.word	0x00000009
        /*0bcc*/ 	.word	0x000001d8
        /*0bd0*/ 	.short	0x010a
        /*0bd2*/ 	.byte	0xff
	.zero		1


	//   ....[175]....
        /*0bd4*/ 	.word	0x0000a1a0
        /*0bd8*/ 	.word	0x00000000
        /*0bdc*/ 	.word	0x000001b8
        /*0be0*/ 	.short	0x010a
        /*0be2*/ 	.byte	0xff
	.zero		1


	//   ....[176]....
        /*0be4*/ 	.word	0x0000a200
        /*0be8*/ 	.word	0x00000000
        /*0bec*/ 	.word	0x000001b8
        /*0bf0*/ 	.short	0x010a
        /*0bf2*/ 	.byte	0xff
	.zero		1


	//   ....[177]....
        /*0bf4*/ 	.word	0x0000a260
        /*0bf8*/ 	.word	0x00000000
        /*0bfc*/ 	.word	0x00000000
        /*0c00*/ 	.short	0x010a
        /*0c02*/ 	.byte	0xff
	.zero		1


	//   ....[178]....
        /*0c04*/ 	.word	0x0000a2b0
        /*0c08*/ 	.word	0x00000002
        /*0c0c*/ 	.word	0x00000000
        /*0c10*/ 	.short	0x010a
        /*0c12*/ 	.byte	0xff
	.zero		1


	//   ....[179]....
        /*0c14*/ 	.word	0x0000a310
        /*0c18*/ 	.word	0x00000000
        /*0c1c*/ 	.word	0x000001e0
        /*0c20*/ 	.short	0x010a
        /*0c22*/ 	.byte	0xff
	.zero		1


	//   ....[180]....
        /*0c24*/ 	.word	0x0000a360
        /*0c28*/ 	.word	0x00000000
        /*0c2c*/ 	.word	0x000001a0
        /*0c30*/ 	.short	0x010a
        /*0c32*/ 	.byte	0xff
	.zero		1


	//   ....[181]....
        /*0c34*/ 	.word	0x0000a3b0
        /*0c38*/ 	.word	0x0000001b
        /*0c3c*/ 	.word	0x000001f0
        /*0c40*/ 	.short	0x010a
        /*0c42*/ 	.byte	0xff
	.zero		1


	//   ....[182]....
        /*0c44*/ 	.word	0x0000a400
        /*0c48*/ 	.word	0x00000003
        /*0c4c*/ 	.word	0x000001a0
        /*0c50*/ 	.short	0x010a
        /*0c52*/ 	.byte	0xff
	.zero		1


	//----- nvinfo : EIATTR_NUM_MBARRIERS
	.align		4
.L_47:
        /*0c54*/ 	.byte	0x03, 0x38
        /*0c56*/ 	.short	0x0042


	//----- nvinfo : EIATTR_EXIT_INSTR_OFFSETS
	.align		4
        /*0c58*/ 	.byte	0x04, 0x1c
        /*0c5a*/ 	.short	(.L_49 - .L_48)


	//   ....[0]....
.L_48:
        /*0c5c*/ 	.word	0x00004050


	//   ....[1]....
        /*0c60*/ 	.word	0x00004300


	//   ....[2]....
        /*0c64*/ 	.word	0x00004360


	//   ....[3]....
        /*0c68*/ 	.word	0x00005080


	//   ....[4]....
        /*0c6c*/ 	.word	0x00006720


	//   ....[5]....
        /*0c70*/ 	.word	0x00006760


	//   ....[6]....
        /*0c74*/ 	.word	0x00009270


	//   ....[7]....
        /*0c78*/ 	.word	0x000092f0


	//   ....[8]....
        /*0c7c*/ 	.word	0x00009320


	//   ....[9]....
        /*0c80*/ 	.word	0x000093a0


	//----- nvinfo : EIATTR_MAX_THREADS
	.align		4
.L_49:
        /*0c84*/ 	.byte	0x04, 0x05
        /*0c86*/ 	.short	(.L_51 - .L_50)
.L_50:
        /*0c88*/ 	.word	0x00000100
        /*0c8c*/ 	.word	0x00000001
        /*0c90*/ 	.word	0x00000001


	//----- nvinfo : EIATTR_CRS_STACK_SIZE
	.align		4
.L_51:
        /*0c94*/ 	.byte	0x04, 0x1e
        /*0c96*/ 	.short	(.L_53 - .L_52)
.L_52:
        /*0c98*/ 	.word	0x00000000


	//----- nvinfo : EIATTR_CBANK_PARAM_SIZE
	.align		4
.L_53:
        /*0c9c*/ 	.byte	0x03, 0x19
        /*0c9e*/ 	.short	0x0900


	//----- nvinfo : EIATTR_PARAM_CBANK
	.align		4
        /*0ca0*/ 	.byte	0x04, 0x0a
        /*0ca2*/ 	.short	(.L_55 - .L_54)
	.align		4
.L_54:
        /*0ca4*/ 	.word	index@(.nv.constant0._ZN7cutlass13device_kernelINS_4conv6kernel13ConvUniversalINS1_16ConvProblemShapeILNS1_8OperatorE2ELi3EEENS1_10collective14CollectiveConvINS1_47MainloopSm100TmaUmmaWarpSpecializedImplicitGemmILS5_2ELi26ELi3ELi1ELi2EN4cute5tupleIJNSA_1CILi1EEESD_SD_EEEEENSB_IJNSC_ILi64EEENSB_IJSG_EEENSB_IJNSC_ILi32EEEEEEEEENS_6half_tESL_NSA_8TiledMMAINSA_8MMA_AtomIJNSA_20SM100_MMA_F16BF16_SSISL_SL_fLi64ELi64ELNSA_4UMMA5MajorE1ELSQ_1ELNSP_7ScaleInE0ELSR_0EEEEEENSA_6LayoutISE_NSB_IJNSC_ILi0EEESV_SV_EEEEENSB_IJNSA_10UnderscoreESY_SY_EEEEENS7_6detail27Sm100ImplicitGemmTileTraitsINSA_13SM90_TMA_LOADENSA_14ComposedLayoutINSA_7SwizzleILi3ELi4ELi3EEENSA_18smem_ptr_flag_bitsILi16EEENSU_INSB_IJSG_NSC_ILi8EEEEEENSB_IJSD_SG_EEEEEEEvEENS12_INSA_20SM90_TMA_LOAD_IM2COLES1D_vEEEENS_8epilogue10collective18CollectiveEpilogueINS1I_23Sm100TmaWarpSpecializedILi3ELi2ELi16ELb1ELb0EEEJSK_NSB_IJNSU_ISG_SD_EENSU_ISI_SD_EEEEESL_NSB_IJlNSB_IJSD_lllEEESV_EEESL_S1R_NS1I_6fusion15FusionCallbacksIS1M_NS1S_17LinearCombinationISL_fSL_fLNS_15FloatRoundStyleE2EEESK_S1P_JEEENSA_5SM1004TMEM4LOAD26SM100_TMEM_LOAD_16dp256b4xES13_NS14_INS15_ILi2ELi4ELi3EEES18_NSU_INSB_IJS19_SI_EEENSB_IJSI_SD_EEEEEEENSA_17SM75_U32x4_LDSM_NENSA_14SM90_TMA_STOREES26_NSA_17SM90_U32x4_STSM_NENSA_39AutoVectorizingCopyWithAssumedAlignmentILi128EEEEEEvvEEEEvNT_6ParamsE)
        /*0ca8*/ 	.short	0x0380
        /*0caa*/ 	.short	0x0900


	//----- nvinfo : EIATTR_SW_WAR
	.align		4
.L_55:
        /*0cac*/ 	.byte	0x04, 0x36
        /*0cae*/ 	.short	(.L_57 - .L_56)
.L_56:
        /*0cb0*/ 	.word	0x00000008
.L_57:


//--------------------- .nv.callgraph             --------------------------
	.section	.nv.callgraph,"",@"SHT_CUDA_CALLGRAPH"
	.align	4
	.sectionentsize	8
	.align		4
        /*0000*/ 	.word	0x00000000
	.align		4
        /*0004*/ 	.word	0xffffffff
	.align		4
        /*0008*/ 	.word	index@(_ZN7cutlass13device_kernelINS_4conv6kernel13ConvUniversalINS1_16ConvProblemShapeILNS1_8OperatorE2ELi3EEENS1_10collective14CollectiveConvINS1_47MainloopSm100TmaUmmaWarpSpecializedImplicitGemmILS5_2ELi26ELi3ELi1ELi2EN4cute5tupleIJNSA_1CILi1EEESD_SD_EEEEENSB_IJNSC_ILi64EEENSB_IJSG_EEENSB_IJNSC_ILi32EEEEEEEEENS_6half_tESL_NSA_8TiledMMAINSA_8MMA_AtomIJNSA_20SM100_MMA_F16BF16_SSISL_SL_fLi64ELi64ELNSA_4UMMA5MajorE1ELSQ_1ELNSP_7ScaleInE0ELSR_0EEEEEENSA_6LayoutISE_NSB_IJNSC_ILi0EEESV_SV_EEEEENSB_IJNSA_10UnderscoreESY_SY_EEEEENS7_6detail27Sm100ImplicitGemmTileTraitsINSA_13SM90_TMA_LOADENSA_14ComposedLayoutINSA_7SwizzleILi3ELi4ELi3EEENSA_18smem_ptr_flag_bitsILi16EEENSU_INSB_IJSG_NSC_ILi8EEEEEENSB_IJSD_SG_EEEEEEEvEENS12_INSA_20SM90_TMA_LOAD_IM2COLES1D_vEEEENS_8epilogue10collective18CollectiveEpilogueINS1I_23Sm100TmaWarpSpecializedILi3ELi2ELi16ELb1ELb0EEEJSK_NSB_IJNSU_ISG_SD_EENSU_ISI_SD_EEEEESL_NSB_IJlNSB_IJSD_lllEEESV_EEESL_S1R_NS1I_6fusion15FusionCallbacksIS1M_NS1S_17LinearCombinationISL_fSL_fLNS_15FloatRoundStyleE2EEESK_S1P_JEEENSA_5SM1004TMEM4LOAD26SM100_TMEM_LOAD_16dp256b4xES13_NS14_INS15_ILi2ELi4ELi3EEES18_NSU_INSB_IJS19_SI_EEENSB_IJSI_SD_EEEEEEENSA_17SM75_U32x4_LDSM_NENSA_14SM90_TMA_STOREES26_NSA_17SM90_U32x4_STSM_NENSA_39AutoVectorizingCopyWithAssumedAlignmentILi128EEEEEEvvEEEEvNT_6ParamsE)
	.align		4
        /*000c*/ 	.word	index@(__assertfail)
	.align		4
        /*0010*/ 	.word	0x00000000
	.align		4
        /*0014*/ 	.word	0xfffffffe
	.align		4
        /*0018*/ 	.word	0x00000000
	.align		4
        /*001c*/ 	.word	0xfffffffd
	.align		4
        /*0020*/ 	.word	0x00000000
	.align		4
        /*0024*/ 	.word	0xfffffffc


//--------------------- .nv.constant4             --------------------------
	.section	.nv.constant4,"a",@progbits
	.align	8
	.align		8
.nv.constant4:
        /*0000*/ 	.dword	__assertfail
	.align		8
        /*0008*/ 	.dword	__unnamed_1
	.align		8
        /*0010*/ 	.dword	__unnamed_2
	.align		8
        /*0018*/ 	.dword	_ZN39_INTERNAL_1a30c8db_4_k_cu_85386ebb_33604cuda3std3__45__cpo5beginE
	.align		8
        /*0020*/ 	.dword	_ZN39_INTERNAL_1a30c8db_4_k_cu_85386ebb_33604cuda3std3__45__cpo3endE
	.align		8
        /*0028*/ 	.dword	_ZN39_INTERNAL_1a30c8db_4_k_cu_85386ebb_33604cuda3std3__45__cpo6cbeginE
	.align		8
        /*0030*/ 	.dword	_ZN39_INTERNAL_1a30c8db_4_k_cu_85386ebb_33604cuda3std3__45__cpo4cendE
	.align		8
        /*0038*/ 	.dword	_ZN39_INTERNAL_1a30c8db_4_k_cu_85386ebb_33604cuda3std3__441_GLOBAL__N__1a30c8db_4_k_cu_85386ebb_33606ignoreE
	.align		8
        /*0040*/ 	.dword	_ZN39_INTERNAL_1a30c8db_4_k_cu_85386ebb_33604cuda3std3__419piecewise_constructE
	.align		8
        /*0048*/ 	.dword	_ZN39_INTERNAL_1a30c8db_4_k_cu_85386ebb_33604cuda3std3__48in_placeE
	.align		8
        /*0050*/ 	.dword	_ZN39_INTERNAL_1a30c8db_4_k_cu_85386ebb_33604cuda3std6ranges3__45__cpo4swapE
	.align		8
        /*0058*/ 	.dword	_ZN39_INTERNAL_1a30c8db_4_k_cu_85386ebb_33604cuda3std6ranges3__45__cpo9iter_moveE
	.align		8
        /*0060*/ 	.dword	_ZN39_INTERNAL_1a30c8db_4_k_cu_85386ebb_33604cute7productE
	.align		8
        /*0068*/ 	.dword	_ZN39_INTERNAL_1a30c8db_4_k_cu_85386ebb_33604cute1_E
	.align		8
        /*0070*/ 	.dword	$str$27
	.align		8
        /*0078*/ 	.dword	$str$28
	.align		8
        /*0080*/ 	.dword	$str$29
	.align		8
        /*0088*/ 	.dword	$str$30


//--------------------- .text._ZN7cutlass13device_kernelINS_4conv6kernel13ConvUniversalINS1_16ConvProblemShapeILNS1_8OperatorE2ELi3EEENS1_10collective14CollectiveConvINS1_47MainloopSm100TmaUmmaWarpSpecializedImplicitGemmILS5_2ELi26ELi3ELi1ELi2EN4cute5tupleIJNSA_1CILi1EEESD_SD_EEEEENSB_IJNSC_ILi64EEENSB_IJSG_EEENSB_IJNSC_ILi32EEEEEEEEENS_6half_tESL_NSA_8TiledMMAINSA_8MMA_AtomIJNSA_20SM100_MMA_F16BF16_SSISL_SL_fLi64ELi64ELNSA_4UMMA5MajorE1ELSQ_1ELNSP_7ScaleInE0ELSR_0EEEEEENSA_6LayoutISE_NSB_IJNSC_ILi0EEESV_SV_EEEEENSB_IJNSA_10UnderscoreESY_SY_EEEEENS7_6detail27Sm100ImplicitGemmTileTraitsINSA_13SM90_TMA_LOADENSA_14ComposedLayoutINSA_7SwizzleILi3ELi4ELi3EEENSA_18smem_ptr_flag_bitsILi16EEENSU_INSB_IJSG_NSC_ILi8EEEEEENSB_IJSD_SG_EEEEEEEvEENS12_INSA_20SM90_TMA_LOAD_IM2COLES1D_vEEEENS_8epilogue10collective18CollectiveEpilogueINS1I_23Sm100TmaWarpSpecializedILi3ELi2ELi16ELb1ELb0EEEJSK_NSB_IJNSU_ISG_SD_EENSU_ISI_SD_EEEEESL_NSB_IJlNSB_IJSD_lllEEESV_EEESL_S1R_NS1I_6fusion15FusionCallbacksIS1M_NS1S_17LinearCombinationISL_fSL_fLNS_15FloatRoundStyleE2EEESK_S1P_JEEENSA_5SM1004TMEM4LOAD26SM100_TMEM_LOAD_16dp256b4xES13_NS14_INS15_ILi2ELi4ELi3EEES18_NSU_INSB_IJS19_SI_EEENSB_IJSI_SD_EEEEEEENSA_17SM75_U32x4_LDSM_NENSA_14SM90_TMA_STOREES26_NSA_17SM90_U32x4_STSM_NENSA_39AutoVectorizingCopyWithAssumedAlignmentILi128EEEEEEvvEEEEvNT_6ParamsE --------------------------
	.section	.text._ZN7cutlass13device_kernelINS_4conv6kernel13ConvUniversalINS1_16ConvProblemShapeILNS1_8OperatorE2ELi3EEENS1_10collective14CollectiveConvINS1_47MainloopSm100TmaUmmaWarpSpecializedImplicitGemmILS5_2ELi26ELi3ELi1ELi2EN4cute5tupleIJNSA_1CILi1EEESD_SD_EEEEENSB_IJNSC_ILi64EEENSB_IJSG_EEENSB_IJNSC_ILi32EEEEEEEEENS_6half_tESL_NSA_8TiledMMAINSA_8MMA_AtomIJNSA_20SM100_MMA_F16BF16_SSISL_SL_fLi64ELi64ELNSA_4UMMA5MajorE1ELSQ_1ELNSP_7ScaleInE0ELSR_0EEEEEENSA_6LayoutISE_NSB_IJNSC_ILi0EEESV_SV_EEEEENSB_IJNSA_10UnderscoreESY_SY_EEEEENS7_6detail27Sm100ImplicitGemmTileTraitsINSA_13SM90_TMA_LOADENSA_14ComposedLayoutINSA_7SwizzleILi3ELi4ELi3EEENSA_18smem_ptr_flag_bitsILi16EEENSU_INSB_IJSG_NSC_ILi8EEEEEENSB_IJSD_SG_EEEEEEEvEENS12_INSA_20SM90_TMA_LOAD_IM2COLES1D_vEEEENS_8epilogue10collective18CollectiveEpilogueINS1I_23Sm100TmaWarpSpecializedILi3ELi2ELi16ELb1ELb0EEEJSK_NSB_IJNSU_ISG_SD_EENSU_ISI_SD_EEEEESL_NSB_IJlNSB_IJSD_lllEEESV_EEESL_S1R_NS1I_6fusion15FusionCallbacksIS1M_NS1S_17LinearCombinationISL_fSL_fLNS_15FloatRoundStyleE2EEESK_S1P_JEEENSA_5SM1004TMEM4LOAD26SM100_TMEM_LOAD_16dp256b4xES13_NS14_INS15_ILi2ELi4ELi3EEES18_NSU_INSB_IJS19_SI_EEENSB_IJSI_SD_EEEEEEENSA_17SM75_U32x4_LDSM_NENSA_14SM90_TMA_STOREES26_NSA_17SM90_U32x4_STSM_NENSA_39AutoVectorizingCopyWithAssumedAlignmentILi128EEEEEEvvEEEEvNT_6ParamsE,"ax",@progbits
	.align	128
.text._ZN7cutlass13device_kernelINS_4conv6kernel13ConvUniversalINS1_16ConvProblemShapeILNS1_8OperatorE2ELi3EEENS1_10collective14CollectiveConvINS1_47MainloopSm100TmaUmmaWarpSpecializedImplicitGemmILS5_2ELi26ELi3ELi1ELi2EN4cute5tupleIJNSA_1CILi1EEESD_SD_EEEEENSB_IJNSC_ILi64EEENSB_IJSG_EEENSB_IJNSC_ILi32EEEEEEEEENS_6half_tESL_NSA_8TiledMMAINSA_8MMA_AtomIJNSA_20SM100_MMA_F16BF16_SSISL_SL_fLi64ELi64ELNSA_4UMMA5MajorE1ELSQ_1ELNSP_7ScaleInE0ELSR_0EEEEEENSA_6LayoutISE_NSB_IJNSC_ILi0EEESV_SV_EEEEENSB_IJNSA_10UnderscoreESY_SY_EEEEENS7_6detail27Sm100ImplicitGemmTileTraitsINSA_13SM90_TMA_LOADENSA_14ComposedLayoutINSA_7SwizzleILi3ELi4ELi3EEENSA_18smem_ptr_flag_bitsILi16EEENSU_INSB_IJSG_NSC_ILi8EEEEEENSB_IJSD_SG_EEEEEEEvEENS12_INSA_20SM90_TMA_LOAD_IM2COLES1D_vEEEENS_8epilogue10collective18CollectiveEpilogueINS1I_23Sm100TmaWarpSpecializedILi3ELi2ELi16ELb1ELb0EEEJSK_NSB_IJNSU_ISG_SD_EENSU_ISI_SD_EEEEESL_NSB_IJlNSB_IJSD_lllEEESV_EEESL_S1R_NS1I_6fusion15FusionCallbacksIS1M_NS1S_17LinearCombinationISL_fSL_fLNS_15FloatRoundStyleE2EEESK_S1P_JEEENSA_5SM1004TMEM4LOAD26SM100_TMEM_LOAD_16dp256b4xES13_NS14_INS15_ILi2ELi4ELi3EEES18_NSU_INSB_IJS19_SI_EEENSB_IJSI_SD_EEEEEEENSA_17SM75_U32x4_LDSM_NENSA_14SM90_TMA_STOREES26_NSA_17SM90_U32x4_STSM_NENSA_39AutoVectorizingCopyWithAssumedAlignmentILi128EEEEEEvvEEEEvNT_6ParamsE:
        .type           _ZN7cutlass13device_kernelINS_4conv6kernel13ConvUniversalINS1_16ConvProblemShapeILNS1_8OperatorE2ELi3EEENS1_10collective14CollectiveConvINS1_47MainloopSm100TmaUmmaWarpSpecializedImplicitGemmILS5_2ELi26ELi3ELi1ELi2EN4cute5tupleIJNSA_1CILi1EEESD_SD_EEEEENSB_IJNSC_ILi64EEENSB_IJSG_EEENSB_IJNSC_ILi32EEEEEEEEENS_6half_tESL_NSA_8TiledMMAINSA_8MMA_AtomIJNSA_20SM100_MMA_F16BF16_SSISL_SL_fLi64ELi64ELNSA_4UMMA5MajorE1ELSQ_1ELNSP_7ScaleInE0ELSR_0EEEEEENSA_6LayoutISE_NSB_IJNSC_ILi0EEESV_SV_EEEEENSB_IJNSA_10UnderscoreESY_SY_EEEEENS7_6detail27Sm100ImplicitGemmTileTraitsINSA_13SM90_TMA_LOADENSA_14ComposedLayoutINSA_7SwizzleILi3ELi4ELi3EEENSA_18smem_ptr_flag_bitsILi16EEENSU_INSB_IJSG_NSC_ILi8EEEEEENSB_IJSD_SG_EEEEEEEvEENS12_INSA_20SM90_TMA_LOAD_IM2COLES1D_vEEEENS_8epilogue10collective18CollectiveEpilogueINS1I_23Sm100TmaWarpSpecializedILi3ELi2ELi16ELb1ELb0EEEJSK_NSB_IJNSU_ISG_SD_EENSU_ISI_SD_EEEEESL_NSB_IJlNSB_IJSD_lllEEESV_EEESL_S1R_NS1I_6fusion15FusionCallbacksIS1M_NS1S_17LinearCombinationISL_fSL_fLNS_15FloatRoundStyleE2EEESK_S1P_JEEENSA_5SM1004TMEM4LOAD26SM100_TMEM_LOAD_16dp256b4xES13_NS14_INS15_ILi2ELi4ELi3EEES18_NSU_INSB_IJS19_SI_EEENSB_IJSI_SD_EEEEEEENSA_17SM75_U32x4_LDSM_NENSA_14SM90_TMA_STOREES26_NSA_17SM90_U32x4_STSM_NENSA_39AutoVectorizingCopyWithAssumedAlignmentILi128EEEEEEvvEEEEvNT_6ParamsE,@function
        .size           _ZN7cutlass13device_kernelINS_4conv6kernel13ConvUniversalINS1_16ConvProblemShapeILNS1_8OperatorE2ELi3EEENS1_10collective14CollectiveConvINS1_47MainloopSm100TmaUmmaWarpSpecializedImplicitGemmILS5_2ELi26ELi3ELi1ELi2EN4cute5tupleIJNSA_1CILi1EEESD_SD_EEEEENSB_IJNSC_ILi64EEENSB_IJSG_EEENSB_IJNSC_ILi32EEEEEEEEENS_6half_tESL_NSA_8TiledMMAINSA_8MMA_AtomIJNSA_20SM100_MMA_F16BF16_SSISL_SL_fLi64ELi64ELNSA_4UMMA5MajorE1ELSQ_1ELNSP_7ScaleInE0ELSR_0EEEEEENSA_6LayoutISE_NSB_IJNSC_ILi0EEESV_SV_EEEEENSB_IJNSA_10UnderscoreESY_SY_EEEEENS7_6detail27Sm100ImplicitGemmTileTraitsINSA_13SM90_TMA_LOADENSA_14ComposedLayoutINSA_7SwizzleILi3ELi4ELi3EEENSA_18smem_ptr_flag_bitsILi16EEENSU_INSB_IJSG_NSC_ILi8EEEEEENSB_IJSD_SG_EEEEEEEvEENS12_INSA_20SM90_TMA_LOAD_IM2COLES1D_vEEEENS_8epilogue10collective18CollectiveEpilogueINS1I_23Sm100TmaWarpSpecializedILi3ELi2ELi16ELb1ELb0EEEJSK_NSB_IJNSU_ISG_SD_EENSU_ISI_SD_EEEEESL_NSB_IJlNSB_IJSD_lllEEESV_EEESL_S1R_NS1I_6fusion15FusionCallbacksIS1M_NS1S_17LinearCombinationISL_fSL_fLNS_15FloatRoundStyleE2EEESK_S1P_JEEENSA_5SM1004TMEM4LOAD26SM100_TMEM_LOAD_16dp256b4xES13_NS14_INS15_ILi2ELi4ELi3EEES18_NSU_INSB_IJS19_SI_EEENSB_IJSI_SD_EEEEEEENSA_17SM75_U32x4_LDSM_NENSA_14SM90_TMA_STOREES26_NSA_17SM90_U32x4_STSM_NENSA_39AutoVectorizingCopyWithAssumedAlignmentILi128EEEEEEvvEEEEvNT_6ParamsE,(.L_x_210 - _ZN7cutlass13device_kernelINS_4conv6kernel13ConvUniversalINS1_16ConvProblemShapeILNS1_8OperatorE2ELi3EEENS1_10collective14CollectiveConvINS1_47MainloopSm100TmaUmmaWarpSpecializedImplicitGemmILS5_2ELi26ELi3ELi1ELi2EN4cute5tupleIJNSA_1CILi1EEESD_SD_EEEEENSB_IJNSC_ILi64EEENSB_IJSG_EEENSB_IJNSC_ILi32EEEEEEEEENS_6half_tESL_NSA_8TiledMMAINSA_8MMA_AtomIJNSA_20SM100_MMA_F16BF16_SSISL_SL_fLi64ELi64ELNSA_4UMMA5MajorE1ELSQ_1ELNSP_7ScaleInE0ELSR_0EEEEEENSA_6LayoutISE_NSB_IJNSC_ILi0EEESV_SV_EEEEENSB_IJNSA_10UnderscoreESY_SY_EEEEENS7_6detail27Sm100ImplicitGemmTileTraitsINSA_13SM90_TMA_LOADENSA_14ComposedLayoutINSA_7SwizzleILi3ELi4ELi3EEENSA_18smem_ptr_flag_bitsILi16EEENSU_INSB_IJSG_NSC_ILi8EEEEEENSB_IJSD_SG_EEEEEEEvEENS12_INSA_20SM90_TMA_LOAD_IM2COLES1D_vEEEENS_8epilogue10collective18CollectiveEpilogueINS1I_23Sm100TmaWarpSpecializedILi3ELi2ELi16ELb1ELb0EEEJSK_NSB_IJNSU_ISG_SD_EENSU_ISI_SD_EEEEESL_NSB_IJlNSB_IJSD_lllEEESV_EEESL_S1R_NS1I_6fusion15FusionCallbacksIS1M_NS1S_17LinearCombinationISL_fSL_fLNS_15FloatRoundStyleE2EEESK_S1P_JEEENSA_5SM1004TMEM4LOAD26SM100_TMEM_LOAD_16dp256b4xES13_NS14_INS15_ILi2ELi4ELi3EEES18_NSU_INSB_IJS19_SI_EEENSB_IJSI_SD_EEEEEEENSA_17SM75_U32x4_LDSM_NENSA_14SM90_TMA_STOREES26_NSA_17SM90_U32x4_STSM_NENSA_39AutoVectorizingCopyWithAssumedAlignmentILi128EEEEEEvvEEEEvNT_6ParamsE)
        .other          _ZN7cutlass13device_kernelINS_4conv6kernel13ConvUniversalINS1_16ConvProblemShapeILNS1_8OperatorE2ELi3EEENS1_10collective14CollectiveConvINS1_47MainloopSm100TmaUmmaWarpSpecializedImplicitGemmILS5_2ELi26ELi3ELi1ELi2EN4cute5tupleIJNSA_1CILi1EEESD_SD_EEEEENSB_IJNSC_ILi64EEENSB_IJSG_EEENSB_IJNSC_ILi32EEEEEEEEENS_6half_tESL_NSA_8TiledMMAINSA_8MMA_AtomIJNSA_20SM100_MMA_F16BF16_SSISL_SL_fLi64ELi64ELNSA_4UMMA5MajorE1ELSQ_1ELNSP_7ScaleInE0ELSR_0EEEEEENSA_6LayoutISE_NSB_IJNSC_ILi0EEESV_SV_EEEEENSB_IJNSA_10UnderscoreESY_SY_EEEEENS7_6detail27Sm100ImplicitGemmTileTraitsINSA_13SM90_TMA_LOADENSA_14ComposedLayoutINSA_7SwizzleILi3ELi4ELi3EEENSA_18smem_ptr_flag_bitsILi16EEENSU_INSB_IJSG_NSC_ILi8EEEEEENSB_IJSD_SG_EEEEEEEvEENS12_INSA_20SM90_TMA_LOAD_IM2COLES1D_vEEEENS_8epilogue10collective18CollectiveEpilogueINS1I_23Sm100TmaWarpSpecializedILi3ELi2ELi16ELb1ELb0EEEJSK_NSB_IJNSU_ISG_SD_EENSU_ISI_SD_EEEEESL_NSB_IJlNSB_IJSD_lllEEESV_EEESL_S1R_NS1I_6fusion15FusionCallbacksIS1M_NS1S_17LinearCombinationISL_fSL_fLNS_15FloatRoundStyleE2EEESK_S1P_JEEENSA_5SM1004TMEM4LOAD26SM100_TMEM_LOAD_16dp256b4xES13_NS14_INS15_ILi2ELi4ELi3EEES18_NSU_INSB_IJS19_SI_EEENSB_IJSI_SD_EEEEEEENSA_17SM75_U32x4_LDSM_NENSA_14SM90_TMA_STOREES26_NSA_17SM90_U32x4_STSM_NENSA_39AutoVectorizingCopyWithAssumedAlignmentILi128EEEEEEvvEEEEvNT_6ParamsE,@"STO_CUDA_ENTRY STV_DEFAULT"
_ZN7cutlass13device_kernelINS_4conv6kernel13ConvUniversalINS1_16ConvProblemShapeILNS1_8OperatorE2ELi3EEENS1_10collective14CollectiveConvINS1_47MainloopSm100TmaUmmaWarpSpecializedImplicitGemmILS5_2ELi26ELi3ELi1ELi2EN4cute5tupleIJNSA_1CILi1EEESD_SD_EEEEENSB_IJNSC_ILi64EEENSB_IJSG_EEENSB_IJNSC_ILi32EEEEEEEEENS_6half_tESL_NSA_8TiledMMAINSA_8MMA_AtomIJNSA_20SM100_MMA_F16BF16_SSISL_SL_fLi64ELi64ELNSA_4UMMA5MajorE1ELSQ_1ELNSP_7ScaleInE0ELSR_0EEEEEENSA_6LayoutISE_NSB_IJNSC_ILi0EEESV_SV_EEEEENSB_IJNSA_10UnderscoreESY_SY_EEEEENS7_6detail27Sm100ImplicitGemmTileTraitsINSA_13SM90_TMA_LOADENSA_14ComposedLayoutINSA_7SwizzleILi3ELi4ELi3EEENSA_18smem_ptr_flag_bitsILi16EEENSU_INSB_IJSG_NSC_ILi8EEEEEENSB_IJSD_SG_EEEEEEEvEENS12_INSA_20SM90_TMA_LOAD_IM2COLES1D_vEEEENS_8epilogue10collective18CollectiveEpilogueINS1I_23Sm100TmaWarpSpecializedILi3ELi2ELi16ELb1ELb0EEEJSK_NSB_IJNSU_ISG_SD_EENSU_ISI_SD_EEEEESL_NSB_IJlNSB_IJSD_lllEEESV_EEESL_S1R_NS1I_6fusion15FusionCallbacksIS1M_NS1S_17LinearCombinationISL_fSL_fLNS_15FloatRoundStyleE2EEESK_S1P_JEEENSA_5SM1004TMEM4LOAD26SM100_TMEM_LOAD_16dp256b4xES13_NS14_INS15_ILi2ELi4ELi3EEES18_NSU_INSB_IJS19_SI_EEENSB_IJSI_SD_EEEEEEENSA_17SM75_U32x4_LDSM_NENSA_14SM90_TMA_STOREES26_NSA_17SM90_U32x4_STSM_NENSA_39AutoVectorizingCopyWithAssumedAlignmentILi128EEEEEEvvEEEEvNT_6ParamsE:
[----:B------:R-:W1:Y:S01]  /*0000*/  LDC R1, c[0x0][0x37c] ;  /* 0x0000df00ff017b82 */ /* 0x000e620000000800 */
[----:B------:R-:W2:Y:S07]  /*0010*/  S2R R54, SR_TID.X ;  /* 0x0000000000367919 */ /* 0x000eae0000002100 */
[----:B------:R-:W3:Y:S01]  /*0020*/  LDC.64 R2, c[0x0][0x990] ;  /* 0x00026400ff027b82 */ /* 0x000ee20000000a00 */
[----:B------:R-:W-:Y:S01]  /*0030*/  ELECT P2, URZ, PT ;  /* 0x0000000000ff782f */ /* 0x000fe20003840000 */
[----:B-1----:R-:W-:Y:S01]  /*0040*/  VIADD R1, R1, 0xfffffff8 ;  /* 0xfffffff801017836 */ /* 0x002fe20000000000 */
[----:B------:R-:W-:-:S02]  /*0050*/  PRMT R55, RZ, 0x7610, R55 ;  /* 0x00007610ff377816 */ /* 0x000fc40000000037 */
[----:B---3--:R-:W-:-:S04]  /*0060*/  ISETP.NE.U32.AND P0, PT, R2, RZ, PT ;  /* 0x000000ff0200720c */ /* 0x008fc80003f05070 */
[----:B------:R-:W-:Y:S02]  /*0070*/  ISETP.NE.AND.EX P0, PT, R3, RZ, PT, P0 ;  /* 0x000000ff0300720c */ /* 0x000fe40003f05300 */
[----:B--2---:R-:W-:-:S05]  /*0080*/  SHF.R.U32.HI R56, RZ, 0x5, R54 ;  /* 0x00000005ff387819 */ /* 0x004fca0000011636 */
[----:B------:R-:W1:Y:S02]  /*0090*/  SHFL.IDX PT, R0, R56, RZ, 0x1f ;  /* 0x00001fff38007589 */ /* 0x000e6400000e0000 */
[----:B-1----:R-:W-:-:S04]  /*00a0*/  R2UR UR15, R0 ;  /* 0x00000000000f72ca */ /* 0x002fc800000e0000 */
[----:B------:R-:W-:Y:S05]  /*00b0*/  @P0 BRA `(.L_x_0) ;  /* 0x0000000000300947 */ /* 0x000fea0003800000 */
[----:B------:R-:W1:Y:S02]  /*00c0*/  LDCU.64 UR4, c[0x0][0x988] ;  /* 0x00013100ff0477ac */ /* 0x000e640008000a00 */
[----:B-1----:R-:W-:-:S04]  /*00d0*/  UISETP.NE.U32.AND UP0, UPT, UR4, URZ, UPT ;  /* 0x000000ff0400728c */ /* 0x002fc8000bf05070 */
[----:B------:R-:W-:-:S09]  /*00e0*/  UISETP.NE.AND.EX UP0, UPT, UR5, URZ, UPT, UP0 ;  /* 0x000000ff0500728c */ /* 0x000fd2000bf05300 */
[----:B------:R-:W-:Y:S05]  /*00f0*/  BRA.U !UP0, `(.L_x_1) ;  /* 0x0000000108147547 */ /* 0x000fea000b800000 */
[----:B------:R-:W1:Y:S01]  /*0100*/  LDC.64 R26, c[0x0][0x988] ;  /* 0x00026200ff1a7b82 */ /* 0x000e620000000a00 */
[----:B------:R-:W1:Y:S02]  /*0110*/  LDCU.64 UR4, c[0x0][0x358] ;  /* 0x00006b00ff0477ac */ /* 0x000e640008000a00 */
[----:B-1----:R1:W5:Y:S01]  /*0120*/  LDG.E R26, desc[UR4][R26.64] ;  /* 0x000000041a1a7981 */ /* 0x002362000c1e1900 */
[----:B------:R-:W-:Y:S01]  /*0130*/  HFMA2 R55, -RZ, RZ, 0, 5.9604644775390625e-08 ;  /* 0x00000001ff377431 */ /* 0x000fe200000001ff */
[----:B------:R-:W-:Y:S05]  /*0140*/  BRA `(.L_x_0) ;  /* 0x00000000000c7947 */ /* 0x000fea0003800000 */
.L_x_1:
[----:B------:R-:W1:Y:S01]  /*0150*/  LDCU UR4, c[0x0][0x980] ;  /* 0x00013000ff0477ac */ /* 0x000e620008000800 */
[----:B------:R-:W-:Y:S01]  /*0160*/  HFMA2 R55, -RZ, RZ, 0, 5.9604644775390625e-08 ;  /* 0x00000001ff377431 */ /* 0x000fe200000001ff */
[----:B-1----:R-:W-:-:S07]  /*0170*/  MOV R26, UR4 ;  /* 0x00000004001a7c02 */ /* 0x002fce0008000f00 */
.L_x_0:
[----:B------:R-:W2:Y:S02]  /*0180*/  LDCU.64 UR4, c[0x0][0x9b0] ;  /* 0x00013600ff0477ac */ /* 0x000ea40008000a00 */
[----:B--2---:R-:W-:-:S04]  /*0190*/  UISETP.NE.U32.AND UP0, UPT, UR4, URZ, UPT ;  /* 0x000000ff0400728c */ /* 0x004fc8000bf05070 */
[----:B------:R-:W-:-:S09]  /*01a0*/  UISETP.NE.AND.EX UP0, UPT, UR5, URZ, UPT, UP0 ;  /* 0x000000ff0500728c */ /* 0x000fd2000bf05300 */
[----:B------:R-:W-:Y:S05]  /*01b0*/  BRA.U UP0, `(.L_x_2) ;  /* 0x0000000100287547 */ /* 0x000fea000b800000 */
[----:B------:R-:W2:Y:S02]  /*01c0*/  LDCU.64 UR4, c[0x0][0x9a8] ;  /* 0x00013500ff0477ac */ /* 0x000ea40008000a00 */
[----:B--2---:R-:W-:-:S04]  /*01d0*/  UISETP.NE.U32.AND UP0, UPT, UR4, URZ, UPT ;  /* 0x000000ff0400728c */ /* 0x004fc8000bf05070 */
[----:B------:R-:W-:-:S09]  /*01e0*/  UISETP.NE.AND.EX UP0, UPT, UR5, URZ, UPT, UP0 ;  /* 0x000000ff0500728c */ /* 0x000fd2000bf05300 */
[----:B------:R-:W-:Y:S05]  /*01f0*/  BRA.U !UP0, `(.L_x_3) ;  /* 0x0000000108107547 */ /* 0x000fea000b800000 */
[----:B------:R-:W2:Y:S01]  /*0200*/  LDC.64 R24, c[0x0][0x9a8] ;  /* 0x00026a00ff187b82 */ /* 0x000ea20000000a00 */
[----:B------:R-:W2:Y:S02]  /*0210*/  LDCU.64 UR4, c[0x0][0x358] ;  /* 0x00006b00ff0477ac */ /* 0x000ea40008000a00 */
[----:B--2---:R2:W5:Y:S01]  /*0220*/  LDG.E R24, desc[UR4][R24.64] ;  /* 0x0000000418187981 */ /* 0x004562000c1e1900 */
[----:B------:R-:W-:Y:S05]  /*0230*/  BRA `(.L_x_2) ;  /* 0x0000000000087947 */ /* 0x000fea0003800000 */
.L_x_3:
[----:B------:R-:W2:Y:S02]  /*0240*/  LDCU UR4, c[0x0][0x9a0] ;  /* 0x00013400ff0477ac */ /* 0x000ea40008000800 */
[----:B--2---:R-:W-:Y:S02]  /*0250*/  MOV R24, UR4 ;  /* 0x0000000400187c02 */ /* 0x004fe40008000f00 */
.L_x_2:
[----:B------:R-:W3:Y:S01]  /*0260*/  LDC.64 R4, c[0x0][0x988] ;  /* 0x00026200ff047b82 */ /* 0x000ee20000000a00 */
[----:B------:R-:W-:Y:S01]  /*0270*/  IMAD.U32 R0, RZ, RZ, UR15 ;  /* 0x0000000fff007e24 */ /* 0x000fe2000f8e00ff */
[----:B------:R-:W-:Y:S01]  /*0280*/  ISETP.EQ.U32.AND P4, PT, R2, RZ, PT ;  /* 0x000000ff0200720c */ /* 0x000fe20003f82070 */
[----:B------:R-:W-:Y:S03]  /*0290*/  BSSY.RECONVERGENT B0, `(.L_x_4) ;  /* 0x0000012000007945 */ /* 0x000fe60003800200 */
[----:B------:R-:W-:Y:S02]  /*02a0*/  ISETP.NE.OR P1, PT, R0, 0x1, !P2 ;  /* 0x000000010000780c */ /* 0x000fe40005725670 */
[----:B---3--:R-:W-:-:S04]  /*02b0*/  ISETP.NE.U32.AND P0, PT, R4, RZ, PT ;  /* 0x000000ff0400720c */ /* 0x008fc80003f05070 */
[----:B------:R-:W-:-:S13]  /*02c0*/  ISETP.NE.AND.EX P0, PT, R5, RZ, PT, P0 ;  /* 0x000000ff0500720c */ /* 0x000fda0003f05300 */
[----:B------:R-:W-:Y:S01]  /*02d0*/  VOTEU.ANY UP3, P0 ;  /* 0x0000000000ff7886 */ /* 0x000fe20000060100 */
[----:B------:R-:W-:Y:S02]  /*02e0*/  PLOP3.LUT P3, PT, PT, PT, UP3, 0x80, 0x8 ;  /* 0x000000000008781c */ /* 0x000fe40003f6f038 */
[----:B------:R-:W-:Y:S02]  /*02f0*/  ISETP.NE.OR P0, PT, R0, 0x3, !P2 ;  /* 0x000000030000780c */ /* 0x000fe40005705670 */
[----:B------:R-:W-:-:S04]  /*0300*/  ISETP.EQ.OR.EX P5, PT, R3, RZ, !P3, P4 ;  /* 0x000000ff0300720c */ /* 0x000fc80005fa2740 */
[----:B------:R-:W-:Y:S01]  /*0310*/  P2R R61, PR, RZ, 0x20 ;  /* 0x00000020ff3d7803 */ /* 0x000fe20000000000 */
[----:B------:R-:W-:Y:S05]  /*0320*/  @P1 BRA `(.L_x_5) ;  /* 0x0000000000201947 */ /* 0x000fea0003800000 */
[----:B------:R-:W3:Y:S02]  /*0330*/  LDCU.64 UR4, c[0x0][0x348] ;  /* 0x00006900ff0477ac */ /* 0x000ee40008000a00 */
[----:B---3--:R-:W-:Y:S02]  /*0340*/  UIADD3 UR6, UP1, UPT, UR4, 0x80, URZ ;  /* 0x0000008004067890 */ /* 0x008fe4000ff3e0ff */
[----:B------:R-:W-:Y:S02]  /*0350*/  UIADD3 UR4, UP0, UPT, UR4, 0x180, URZ ;  /* 0x0000018004047890 */ /* 0x000fe4000ff1e0ff */
[----:B------:R-:W-:Y:S02]  /*0360*/  UIADD3.X UR7, UPT, UPT, URZ, UR5, URZ, UP1, !UPT ;  /* 0x00000005ff077290 */ /* 0x000fe40008ffe4ff */
[----:B------:R-:W-:-:S07]  /*0370*/  UIADD3.X UR5, UPT, UPT, URZ, UR5, URZ, UP0, !UPT ;  /* 0x00000005ff057290 */ /* 0x000fce00087fe4ff */
[----:B------:R3:W-:Y:S02]  /*0380*/  UTMACCTL.PF [UR6] ;  /* 0x00000000060079b9 */ /* 0x0007e40008040000 */
[----:B------:R3:W-:Y:S02]  /*0390*/  UTMACCTL.PF [UR4] ;  /* 0x00000000040079b9 */ /* 0x0007e40008040000 */
[----:B---3--:R-:W-:Y:S01]  /*03a0*/  NOP ;  /* 0x0000000000007918 */ /* 0x008fe20000000000 */
.L_x_5:
[----:B------:R-:W-:Y:S05]  /*03b0*/  BSYNC.RECONVERGENT B0 ;  /* 0x0000000000007941 */ /* 0x000fea0003800200 */
.L_x_4:
[----:B------:R-:W-:Y:S04]  /*03c0*/  BSSY.RECONVERGENT B0, `(.L_x_6) ;  /* 0x000000a000007945 */ /* 0x000fe80003800200 */
        /* <DEDUP_REMOVED lines=9> */
.L_x_7:
[----:B------:R-:W-:Y:S05]  /*0460*/  BSYNC.RECONVERGENT B0 ;  /* 0x0000000000007941 */ /* 0x000fea0003800200 */
.L_x_6:
[----:B------:R-:W-:Y:S01]  /*0470*/  UPLOP3.LUT UP2, UPT, UPT, UPT, UPT, 0x80, 0x8 ;  /* 0x000000000008789c */ /* 0x000fe20003f4f070 */
[----:B------:R-:W-:Y:S10]  /*0480*/  @!P5 BRA `(.L_x_8) ;  /* 0x000000000024d947 */ /* 0x000ff40003800000 */
[----:B------:R-:W-:Y:S01]  /*0490*/  ISETP.NE.U32.AND P1, PT, R2, RZ, PT ;  /* 0x000000ff0200720c */ /* 0x000fe20003f25070 */
[----:B------:R-:W-:Y:S01]  /*04a0*/  USEL UR4, URZ, 0xffffffff, UP3 ;  /* 0xffffffffff047887 */ /* 0x000fe20009800000 */
[----:B-----5:R-:W-:Y:S02]  /*04b0*/  FSETP.NEU.AND P0, PT, R26, RZ, PT ;  /* 0x000000ff1a00720b */ /* 0x020fe40003f0d000 */
[----:B------:R-:W-:-:S11]  /*04c0*/  ISETP.NE.AND.EX P1, PT, R3, RZ, PT, P1 ;  /* 0x000000ff0300720c */ /* 0x000fd60003f25310 */
[----:B------:R-:W-:Y:S02]  /*04d0*/  VOTEU.ANY UP0, P0 ;  /* 0x0000000000ff7886 */ /* 0x000fe40000000100 */
[----:B------:R-:W-:-:S05]  /*04e0*/  VOTEU.ANY UP1, P1 ;  /* 0x0000000000ff7886 */ /* 0x000fca0000820100 */
[----:B------:R-:W-:-:S04]  /*04f0*/  @!UP1 USEL UR4, URZ, 0xffffffff, UP0 ;  /* 0xffffffffff049887 */ /* 0x000fc80008000000 */
[----:B------:R-:W-:-:S04]  /*0500*/  ULOP3.LUT UR4, UR4, 0x1, URZ, 0xc0, !UPT ;  /* 0x0000000104047892 */ /* 0x000fc8000f8ec0ff */
[----:B------:R-:W-:-:S11]  /*0510*/  UISETP.NE.U32.AND UP2, UPT, UR4, 0x1, UPT ;  /* 0x000000010400788c */ /* 0x000fd6000bf45070 */
.L_x_8:
[----:B------:R-:W3:Y:S01]  /*0520*/  SHFL.IDX PT, R2, R56, RZ, 0x1f ;  /* 0x00001fff38027589 */ /* 0x000ee200000e0000 */
[----:B------:R-:W-:-:S04]  /*0530*/  UISETP.NE.AND UP0, UPT, UR15, 0x2, UPT ;  /* 0x000000020f00788c */ /* 0x000fc8000bf05270 */
[----:B------:R-:W-:Y:S01]  /*0540*/  USEL UR46, URZ, 0x1, UP0 ;  /* 0x00000001ff2e7887 */ /* 0x000fe20008000000 */
[----:B---3--:R-:W-:-:S13]  /*0550*/  ISETP.NE.AND P0, PT, R2, RZ, PT ;  /* 0x000000ff0200720c */ /* 0x008fda0003f05270 */
[----:B------:R-:W-:Y:S05]  /*0560*/  @P0 BRA `(.L_x_9) ;  /* 0x0000000400040947 */ /* 0x000fea0003800000 */
[----:B------:R-:W-:Y:S01]  /*0570*/  ELECT P0, URZ, PT ;  /* 0x0000000000ff782f */ /* 0x000fe20003800000 */
[----:B------:R-:W-:-:S12]  /*0580*/  BSSY.RECONVERGENT B0, `(.L_x_9) ;  /* 0x000003f000007945 */ /* 0x000fd80003800200 */
[----:B------:R-:W-:Y:S05]  /*0590*/  @!P0 BRA `(.L_x_10) ;  /* 0x0000000000f48947 */ /* 0x000fea0003800000 */
[----:B------:R-:W3:Y:S01]  /*05a0*/  S2UR UR4, SR_CgaCtaId ;  /* 0x00000000000479c3 */ /* 0x000ee20000008800 */
[----:B------:R-:W-:Y:S01]  /*05b0*/  UMOV UR5, 0x400 ;  /* 0x0000040000057882 */ /* 0x000fe20000000000 */
[----:B------:R-:W-:Y:S02]  /*05c0*/  UMOV UR6, 0x1 ;  /* 0x0000000100067882 */ /* 0x000fe40000000000 */
[----:B------:R-:W-:-:S04]  /*05d0*/  UIADD3 UR6, UPT, UPT, -UR6, 0x100000, URZ ;  /* 0x0010000006067890 */ /* 0x000fc8000fffe1ff */
[----:B------:R-:W-:Y:S02]  /*05e0*/  USHF.L.U32 UR7, UR6, 0xb, URZ ;  /* 0x0000000b06077899 */ /* 0x000fe400080006ff */
[----:B------:R-:W-:Y:S02]  /*05f0*/  USHF.L.U32 UR6, UR6, 0x1, URZ ;  /* 0x0000000106067899 */ /* 0x000fe400080006ff */
[----:B---3--:R-:W-:Y:S01]  /*0600*/  ULEA UR4, UR4, UR5, 0x18 ;  /* 0x0000000504047291 */ /* 0x008fe2000f8ec0ff */
[----:B------:R-:W3:Y:S11]  /*0610*/  FENCE.VIEW.ASYNC.S ;  /* 0x00000000000073c6 */ /* 0x000ef60000000000 */
[----:B---3--:R3:W4:Y:S01]  /*0620*/  SYNCS.EXCH.64 URZ, [UR4], UR6 ;  /* 0x0000000604ff75b2 */ /* 0x0087220008000100 */
[----:B------:R3:W1:Y:S01]  /*0630*/  SYNCS.EXCH.64 URZ, [UR4+0xd0], UR6 ;  /* 0x0000d00604ff75b2 */ /* 0x0006620008000100 */
        /* <DEDUP_REMOVED lines=49> */
[----:B------:R3:W1:Y:S02]  /*0950*/  SYNCS.EXCH.64 URZ, [UR4+0x198], UR6 ;  /* 0x0001980604ff75b2 */ /* 0x0006640008000100 */
[----:B---34-:R-:W-:Y:S01]  /*0960*/  NOP ;  /* 0x0000000000007918 */ /* 0x018fe20000000000 */
.L_x_10:
[----:B------:R-:W-:Y:S05]  /*0970*/  BSYNC.RECONVERGENT B0 ;  /* 0x0000000000007941 */ /* 0x000fea0003800200 */
.L_x_9:
[----:B------:R-:W3:Y:S01]  /*0980*/  SHFL.IDX PT, R2, R56, RZ, 0x1f ;  /* 0x00001fff38027589 */ /* 0x000ee200000e0000 */
[----:B------:R-:W-:Y:S01]  /*0990*/  NOP ;  /* 0x0000000000007918 */ /* 0x000fe20000000000 */
[----:B---3--:R-:W-:-:S13]  /*09a0*/  ISETP.NE.AND P0, PT, R2, 0x1, PT ;  /* 0x000000010200780c */ /* 0x008fda0003f05270 */
[----:B------:R-:W-:Y:S05]  /*09b0*/  @P0 BRA `(.L_x_11) ;  /* 0x0000000000500947 */ /* 0x000fea0003800000 */
[----:B------:R-:W3:Y:S01]  /*09c0*/  S2UR UR4, SR_CgaCtaId ;  /* 0x00000000000479c3 */ /* 0x000ee20000008800 */
[----:B------:R-:W-:Y:S01]  /*09d0*/  UMOV UR5, 0x400 ;  /* 0x0000040000057882 */ /* 0x000fe20000000000 */
[----:B------:R-:W-:Y:S01]  /*09e0*/  UMOV UR8, 0x20 ;  /* 0x0000002000087882 */ /* 0x000fe20000000000 */
[----:B------:R-:W-:Y:S01]  /*09f0*/  UMOV UR6, 0x80 ;  /* 0x0000008000067882 */ /* 0x000fe20000000000 */
[----:B------:R-:W-:-:S04]  /*0a00*/  UIADD3 UR8, UPT, UPT, -UR8, 0x100000, URZ ;  /* 0x0010000008087890 */ /* 0x000fc8000fffe1ff */
[----:B------:R-:W-:Y:S02]  /*0a10*/  USHF.L.U32 UR9, UR8, 0xb, URZ ;  /* 0x0000000b08097899 */ /* 0x000fe400080006ff */
[----:B------:R-:W-:Y:S02]  /*0a20*/  USHF.L.U32 UR8, UR8, 0x1, URZ ;  /* 0x0000000108087899 */ /* 0x000fe400080006ff */
[----:B------:R-:W-:-:S04]  /*0a30*/  UIADD3 UR6, UPT, UPT, -UR6, 0x100000, URZ ;  /* 0x0010000006067890 */ /* 0x000fc8000fffe1ff */
[----:B------:R-:W-:Y:S02]  /*0a40*/  USHF.L.U32 UR7, UR6, 0xb, URZ ;  /* 0x0000000b06077899 */ /* 0x000fe400080006ff */
[----:B------:R-:W-:Y:S01]  /*0a50*/  USHF.L.U32 UR6, UR6, 0x1, URZ ;  /* 0x0000000106067899 */ /* 0x000fe200080006ff */
[----:B------:R-:W-:Y:S01]  /*0a60*/  ELECT P0, URZ, PT ;  /* 0x0000000000ff782f */ /* 0x000fe20003800000 */
[----:B---3--:R-:W-:Y:S01]  /*0a70*/  ULEA UR4, UR4, UR5, 0x18 ;  /* 0x0000000504047291 */ /* 0x008fe2000f8ec0ff */
[----:B------:R-:W3:Y:S11]  /*0a80*/  FENCE.VIEW.ASYNC.S ;  /* 0x00000000000073c6 */ /* 0x000ef60000000000 */
[----:B---3--:R3:W4:Y:S01]  /*0a90*/  SYNCS.EXCH.64 URZ, [UR4+0x1a0], UR8 ;  /* 0x0001a00804ff75b2 */ /* 0x0087220008000100 */
[----:B------:R3:W1:Y:S01]  /*0aa0*/  SYNCS.EXCH.64 URZ, [UR4+0x1b8], UR6 ;  /* 0x0001b80604ff75b2 */ /* 0x0006620008000100 */
[----:B------:R3:W1:Y:S01]  /*0ab0*/  SYNCS.EXCH.64 URZ, [UR4+0x1a8], UR8 ;  /* 0x0001a80804ff75b2 */ /* 0x0006620008000100 */
[----:B------:R3:W1:Y:S01]  /*0ac0*/  SYNCS.EXCH.64 URZ, [UR4+0x1c0], UR6 ;  /* 0x0001c00604ff75b2 */ /* 0x0006620008000100 */
[----:B------:R3:W1:Y:S01]  /*0ad0*/  SYNCS.EXCH.64 URZ, [UR4+0x1b0], UR8 ;  /* 0x0001b00804ff75b2 */ /* 0x0006620008000100 */
[----:B------:R3:W1:Y:S01]  /*0ae0*/  SYNCS.EXCH.64 URZ, [UR4+0x1c8], UR6 ;  /* 0x0001c80604ff75b2 */ /* 0x0006620008000100 */
[----:B------:R-:W-:Y:S01]  /*0af0*/  NOP ;  /* 0x0000000000007918 */ /* 0x000fe20000000000 */
.L_x_11:
[----:B------:R-:W2:Y:S01]  /*0b00*/  SHFL.IDX PT, R2, R56, RZ, 0x1f ;  /* 0x00001fff38027589 */ /* 0x000ea200000e0000 */
[----:B------:R-:W-:Y:S01]  /*0b10*/  NOP ;  /* 0x0000000000007918 */ /* 0x000fe20000000000 */
[----:B--2---:R-:W-:-:S13]  /*0b20*/  ISETP.NE.AND P0, PT, R2, 0x3, PT ;  /* 0x000000030200780c */ /* 0x004fda0003f05270 */
[----:B------:R-:W-:Y:S05]  /*0b30*/  @P0 BRA `(.L_x_12) ;  /* 0x0000000000300947 */ /* 0x000fea0003800000 */
[----:B---3--:R-:W2:Y:S01]  /*0b40*/  S2UR UR4, SR_CgaCtaId ;  /* 0x00000000000479c3 */ /* 0x008ea20000008800 */
[----:B------:R-:W-:Y:S01]  /*0b50*/  UMOV UR6, 0x400 ;  /* 0x0000040000067882 */ /* 0x000fe20000000000 */
[----:B------:R-:W-:Y:S01]  /*0b60*/  UMOV UR5, 0x20 ;  /* 0x0000002000057882 */ /* 0x000fe20000000000 */
[----:B------:R-:W-:Y:S01]  /*0b70*/  ELECT P0, URZ, PT ;  /* 0x0000000000ff782f */ /* 0x000fe20003800000 */
[----:B--2---:R-:W-:Y:S02]  /*0b80*/  ULEA UR6, UR4, UR6, 0x18 ;  /* 0x0000000604067291 */ /* 0x004fe4000f8ec0ff */
[----:B------:R-:W-:-:S04]  /*0b90*/  UIADD3 UR4, UPT, UPT, -UR5, 0x100000, URZ ;  /* 0x0010000005047890 */ /* 0x000fc8000fffe1ff */
[----:B------:R-:W-:Y:S02]  /*0ba0*/  USHF.L.U32 UR5, UR4, 0xb, URZ ;  /* 0x0000000b04057899 */ /* 0x000fe400080006ff */
[----:B------:R-:W-:Y:S01]  /*0bb0*/  USHF.L.U32 UR4, UR4, 0x1, URZ ;  /* 0x0000000104047899 */ /* 0x000fe200080006ff */
[----:B------:R-:W2:Y:S11]  /*0bc0*/  FENCE.VIEW.ASYNC.S ;  /* 0x00000000000073c6 */ /* 0x000eb60000000000 */
[----:B--2---:R2:W3:Y:S01]  /*0bd0*/  SYNCS.EXCH.64 URZ, [UR6+0x1d0], UR4 ;  /* 0x0001d00406ff75b2 */ /* 0x0044e20008000100 */
[----:B------:R2:W1:Y:S01]  /*0be0*/  SYNCS.EXCH.64 URZ, [UR6+0x1d8], UR4 ;  /* 0x0001d80406ff75b2 */ /* 0x0004620008000100 */
[----:B------:R-:W-:Y:S01]  /*0bf0*/  NOP ;  /* 0x0000000000007918 */ /* 0x000fe20000000000 */
.L_x_12:
[----:B------:R-:W4:Y:S01]  /*0c00*/  SHFL.IDX PT, R2, R56, RZ, 0x1f ;  /* 0x00001fff38027589 */ /* 0x000f2200000e0000 */
[----:B------:R-:W-:Y:S01]  /*0c10*/  NOP ;  /* 0x0000000000007918 */ /* 0x000fe20000000000 */
[----:B----4-:R-:W-:-:S13]  /*0c20*/  ISETP.NE.AND P0, PT, R2, 0x4, PT ;  /* 0x000000040200780c */ /* 0x010fda0003f05270 */
[----:B------:R-:W-:Y:S05]  /*0c30*/  @P0 BRA `(.L_x_13) ;  /* 0x0000000000440947 */ /* 0x000fea0003800000 */
[----:B--23--:R-:W2:Y:S01]  /*0c40*/  S2UR UR6, SR_CgaCtaId ;  /* 0x00000000000679c3 */ /* 0x00cea20000008800 */
[----:B------:R-:W-:Y:S01]  /*0c50*/  UMOV UR4, 0x100 ;  /* 0x0000010000047882 */ /* 0x000fe20000000000 */
[----:B------:R-:W-:Y:S01]  /*0c60*/  UMOV UR5, 0x400 ;  /* 0x0000040000057882 */ /* 0x000fe20000000000 */
[----:B------:R-:W-:Y:S01]  /*0c70*/  USEL UR4, UR4, 0xe0, UP2 ;  /* 0x000000e004047887 */ /* 0x000fe20009000000 */
[----:B------:R-:W-:Y:S01]  /*0c80*/  UMOV UR8, 0x1 ;  /* 0x0000000100087882 */ /* 0x000fe20000000000 */
[----:B------:R-:W-:Y:S01]  /*0c90*/  ELECT P0, URZ, PT ;  /* 0x0000000000ff782f */ /* 0x000fe20003800000 */
[----:B------:R-:W-:-:S04]  /*0ca0*/  UIADD3 UR8, UPT, UPT, -UR8, 0x100000, URZ ;  /* 0x0010000008087890 */ /* 0x000fc8000fffe1ff */
[----:B------:R-:W-:Y:S02]  /*0cb0*/  USHF.L.U32 UR9, UR8, 0xb, URZ ;  /* 0x0000000b08097899 */ /* 0x000fe400080006ff */
[----:B------:R-:W-:Y:S02]  /*0cc0*/  USHF.L.U32 UR8, UR8, 0x1, URZ ;  /* 0x0000000108087899 */ /* 0x000fe400080006ff */
[----:B--2---:R-:W-:Y:S02]  /*0cd0*/  ULEA UR6, UR6, UR5, 0x18 ;  /* 0x0000000506067291 */ /* 0x004fe4000f8ec0ff */
[----:B------:R-:W-:-:S04]  /*0ce0*/  UIADD3 UR4, UPT, UPT, -UR4, 0x100000, URZ ;  /* 0x0010000004047890 */ /* 0x000fc8000fffe1ff */
[----:B------:R-:W-:Y:S02]  /*0cf0*/  USHF.L.U32 UR5, UR4, 0xb, URZ ;  /* 0x0000000b04057899 */ /* 0x000fe400080006ff */
[----:B------:R-:W-:Y:S01]  /*0d00*/  USHF.L.U32 UR4, UR4, 0x1, URZ ;  /* 0x0000000104047899 */ /* 0x000fe200080006ff */
[----:B------:R-:W2:Y:S03]  /*0d10*/  FENCE.VIEW.ASYNC.S ;  /* 0x00000000000073c6 */ /* 0x000ea60000000000 */
[----:B--2---:R4:W2:Y:S08]  /*0d20*/  SYNCS.EXCH.64 URZ, [UR6+0x1e0], UR8 ;  /* 0x0001e00806ff75b2 */ /* 0x0048b00008000100 */
[----:B------:R4:W3:Y:S02]  /*0d30*/  SYNCS.EXCH.64 URZ, [UR6+0x1e8], UR4 ;  /* 0x0001e80406ff75b2 */ /* 0x0008e40008000100 */
[----:B----4-:R-:W-:Y:S01]  /*0d40*/  NOP ;  /* 0x0000000000007918 */ /* 0x010fe20000000000 */
.L_x_13:
[----:B------:R-:W4:Y:S01]  /*0d50*/  SHFL.IDX PT, R2, R56, RZ, 0x1f ;  /* 0x00001fff38027589 */ /* 0x000f2200000e0000 */
[----:B------:R-:W1:Y:S01]  /*0d60*/  S2UR UR28, SR_CTAID.X ;  /* 0x00000000001c79c3 */ /* 0x000e620000002500 */
[----:B------:R-:W-:-:S07]  /*0d70*/  NOP ;  /* 0x0000000000007918 */ /* 0x000fce0000000000 */
[----:B------:R-:W1:Y:S01]  /*0d80*/  S2UR UR22, SR_CTAID.Y ;  /* 0x00000000001679c3 */ /* 0x000e620000002600 */
[----:B----4-:R-:W-:-:S13]  /*0d90*/  ISETP.NE.AND P0, PT, R2, 0x5, PT ;  /* 0x000000050200780c */ /* 0x010fda0003f05270 */
[----:B-1----:R-:W-:Y:S05]  /*0da0*/  @P0 BRA `(.L_x_14) ;  /* 0x0000000000480947 */ /* 0x002fea0003800000 */
[----:B--23--:R-:W1:Y:S01]  /*0db0*/  S2UR UR4, SR_CgaCtaId ;  /* 0x00000000000479c3 */ /* 0x00ce620000008800 */
        /* <DEDUP_REMOVED lines=10> */
[----:B-1----:R-:W-:Y:S01]  /*0e60*/  ULEA UR4, UR4, UR5, 0x18 ;  /* 0x0000000504047291 */ /* 0x002fe2000f8ec0ff */
[----:B------:R-:W1:Y:S11]  /*0e70*/  FENCE.VIEW.ASYNC.S ;  /* 0x00000000000073c6 */ /* 0x000e760000000000 */
[----:B-1----:R1:W4:Y:S01]  /*0e80*/  SYNCS.EXCH.64 URZ, [UR4+0x1f0], UR8 ;  /* 0x0001f00804ff75b2 */ /* 0x0023220008000100 */
[----:B------:R1:W2:Y:S01]  /*0e90*/  SYNCS.EXCH.64 URZ, [UR4+0x200], UR6 ;  /* 0x0002000604ff75b2 */ /* 0x0002a20008000100 */
[----:B------:R1:W3:Y:S01]  /*0ea0*/  SYNCS.EXCH.64 URZ, [UR4+0x1f8], UR8 ;  /* 0x0001f80804ff75b2 */ /* 0x0002e20008000100 */
[----:B------:R1:W1:Y:S01]  /*0eb0*/  SYNCS.EXCH.64 URZ, [UR4+0x208], UR6 ;  /* 0x0002080604ff75b2 */ /* 0x0002620008000100 */
[----:B------:R-:W-:Y:S01]  /*0ec0*/  NOP ;  /* 0x0000000000007918 */ /* 0x000fe20000000000 */
.L_x_14:
[----:B------:R-:W-:-:S05]  /*0ed0*/  CS2R.32 R49, SR_CgaSize ;  /* 0x0000000000317805 */ /* 0x000fca0000008a00 */
[----:B------:R-:W-:-:S05]  /*0ee0*/  IMAD R49, R49, -0xa0, RZ ;  /* 0xffffff6031317824 */ /* 0x000fca00078e02ff */
[----:B--2---:R-:W-:-:S14]  /*0ef0*/  R2UR UR5, R49 ;  /* 0x00000000310572ca */ /* 0x004fdc00000e0000 */
[----:B------:R-:W2:Y:S01]  /*0f00*/  LDCU UR5, c[0x0][UR5+0x2b0] ;  /* 0x00005600050577ac */ /* 0x000ea20008000800 */
[----:B------:R-:W-:Y:S02]  /*0f10*/  I2FP.F32.U32 R49, UR28 ;  /* 0x0000001c00317c45 */ /* 0x000fe40008201000 */
[----:B------:R-:W-:-:S05]  /*0f20*/  CS2R.32 R3, SR_CgaSize ;  /* 0x0000000000037805 */ /* 0x000fca0000008a00 */
[----:B------:R-:W-:-:S06]  /*0f30*/  IMAD R3, R3, -0xa0, RZ ;  /* 0xffffff6003037824 */ /* 0x000fcc00078e02ff */
[----:B------:R-:W4:Y:S01]  /*0f40*/  LDC R3, c[0x0][R3+0x2a0] ;  /* 0x0000a80003037b82 */ /* 0x000f220000000800 */
[----:B------:R-:W-:Y:S02]  /*0f50*/  I2FP.F32.U32 R48, UR22 ;  /* 0x0000001600307c45 */ /* 0x000fe40008201000 */
[----:B------:R-:W-:-:S05]  /*0f60*/  CS2R.32 R16, SR_CgaSize ;  /* 0x0000000000107805 */ /* 0x000fca0000008a00 */
[----:B------:R-:W-:-:S05]  /*0f70*/  IMAD R16, R16, -0xa0, RZ ;  /* 0xffffff6010107824 */ /* 0x000fca00078e02ff */
[----:B-1-3--:R-:W-:-:S14]  /*0f80*/  R2UR UR4, R16 ;  /* 0x00000000100472ca */ /* 0x00afdc00000e0000 */
[----:B------:R-:W1:Y:S01]  /*0f90*/  LDCU UR4, c[0x0][UR4+0x2b4] ;  /* 0x00005680040477ac */ /* 0x000e620008000800 */
[----:B------:R-:W-:Y:S01]  /*0fa0*/  NOP ;  /* 0x0000000000007918 */ /* 0x000fe20000000000 */
[----:B------:R-:W3:Y:S01]  /*0fb0*/  S2R R16, SR_CTAID.Z ;  /* 0x0000000000107919 */ /* 0x000ee20000002700 */
[----:B------:R-:W4:Y:S01]  /*0fc0*/  LDCU UR18, c[0x0][0xc24] ;  /* 0x00018480ff1277ac */ /* 0x000f220008000800 */
[----:B------:R-:W-:-:S05]  /*0fd0*/  CS2R.32 R2, SR_CgaSize ;  /* 0x0000000000027805 */ /* 0x000fca0000008a00 */
[----:B------:R-:W-:-:S06]  /*0fe0*/  IMAD R2, R2, -0xa0, RZ ;  /* 0xffffff6002027824 */ /* 0x000fcc00078e02ff */
[----:B------:R-:W3:Y:S01]  /*0ff0*/  LDC R2, c[0x0][R2+0x2a4] ;  /* 0x0000a90002027b82 */ /* 0x000ee20000000800 */
[----:B--2---:R-:W-:Y:S01]  /*1000*/  FMUL R49, R49, UR5 ;  /* 0x0000000531317c20 */ /* 0x004fe20008400000 */
[----:B-1----:R-:W-:-:S05]  /*1010*/  FMUL R48, R48, UR4 ;  /* 0x0000000430307c20 */ /* 0x002fca0008400000 */
[----:B------:R-:W1:Y:S01]  /*1020*/  F2I.U32.TRUNC.NTZ R49, R49 ;  /* 0x0000003100317305 */ /* 0x000e62000020f000 */
[----:B----4-:R-:W-:-:S07]  /*1030*/  UISETP.GE.AND UP0, UPT, UR18, 0x1, UPT ;  /* 0x000000011200788c */ /* 0x010fce000bf06270 */
[----:B------:R-:W2:Y:S01]  /*1040*/  F2I.U32.TRUNC.NTZ R48, R48 ;  /* 0x0000003000307305 */ /* 0x000ea2000020f000 */
[----:B-1----:R-:W-:-:S05]  /*1050*/  IADD3 R49, PT, PT, -R49, RZ, RZ ;  /* 0x000000ff31317210 */ /* 0x002fca0007ffe1ff */
[----:B------:R-:W-:Y:S01]  /*1060*/  IMAD R49, R3, R49, UR28 ;  /* 0x0000001c03317e24 */ /* 0x000fe2000f8e0231 */
[----:B--2---:R-:W-:-:S05]  /*1070*/  IADD3 R48, PT, PT, -R48, RZ, RZ ;  /* 0x000000ff30307210 */ /* 0x004fca0007ffe1ff */
[----:B---3--:R-:W-:Y:S01]  /*1080*/  IMAD R48, R2, R48, UR22 ;  /* 0x0000001602307e24 */ /* 0x008fe2000f8e0230 */
[----:B------:R-:W-:Y:S06]  /*1090*/  BAR.SYNC.DEFER_BLOCKING 0x0 ;  /* 0x0000000000007b1d */ /* 0x000fec0000010000 */
[----:B------:R-:W-:Y:S05]  /*10a0*/  BRA.U !UP0, `(.L_x_15) ;  /* 0x0000000108d47547 */ /* 0x000fea000b800000 */
[----:B------:R-:W1:Y:S01]  /*10b0*/  LDCU.128 UR24, c[0x0][0xc10] ;  /* 0x00018200ff1877ac */ /* 0x000e620008000c00 */
[----:B------:R-:W2:Y:S01]  /*10c0*/  LDCU UR14, c[0x0][0x370] ;  /* 0x00006e00ff0e77ac */ /* 0x000ea20008000800 */
[----:B------:R-:W3:Y:S01]  /*10d0*/  LDCU UR8, c[0x0][0x374] ;  /* 0x00006e80ff0877ac */ /* 0x000ee20008000800 */
[----:B------:R-:W4:Y:S01]  /*10e0*/  LDCU UR19, c[0x0][0xc0c] ;  /* 0x00018180ff1377ac */ /* 0x000f220008000800 */
[----:B------:R-:W4:Y:S01]  /*10f0*/  LDCU UR9, c[0x0][0xc20] ;  /* 0x00018400ff0977ac */ /* 0x000f220008000800 */
[----:B------:R-:W4:Y:S01]  /*1100*/  LDCU.64 UR16, c[0x0][0xc28] ;  /* 0x00018500ff1077ac */ /* 0x000f220008000a00 */
[----:B-1----:R-:W-:Y:S02]  /*1110*/  UISETP.NE.AND UP0, UPT, UR26, 0x1, UPT ;  /* 0x000000011a00788c */ /* 0x002fe4000bf05270 */
[----:B---3--:R-:W-:Y:S02]  /*1120*/  UIMAD.WIDE.U32 UR4, UR8, UR27, URZ ;  /* 0x0000001b080472a5 */ /* 0x008fe4000f8e00ff */
[----:B--2---:R-:W-:-:S02]  /*1130*/  UIMAD.WIDE.U32 UR6, UR14, UR24, URZ ;  /* 0x000000180e0672a5 */ /* 0x004fc4000f8e00ff */
[----:B----4-:R-:W-:Y:S02]  /*1140*/  UISETP.NE.AND UP1, UPT, UR19, 0x1, UPT ;  /* 0x000000011300788c */ /* 0x010fe4000bf25270 */
[----:B------:R-:W-:Y:S01]  /*1150*/  UIMAD.WIDE.U32 UR10, UR22, UR27, URZ ;  /* 0x0000001b160a72a5 */ /* 0x000fe2000f8e00ff */
[----:B------:R-:W-:Y:S01]  /*1160*/  UMOV UR4, UR5 ;  /* 0x0000000500047c82 */ /* 0x000fe20008000000 */
[----:B------:R-:W-:Y:S02]  /*1170*/  UISETP.NE.AND UP4, UPT, UR18, 0x1, UPT ;  /* 0x000000011200788c */ /* 0x000fe4000bf85270 */
[----:B------:R-:W-:-:S03]  /*1180*/  @UP0 USHF.R.U32.HI UR8, URZ, UR9, UR4 ;  /* 0x00000009ff080299 */ /* 0x000fc60008011604 */
[----:B------:R-:W-:Y:S01]  /*1190*/  UMOV UR6, UR11 ;  /* 0x0000000b00067c82 */ /* 0x000fe20008000000 */
[----:B------:R-:W-:Y:S01]  /*11a0*/  UMOV UR4, UR7 ;  /* 0x0000000700047c82 */ /* 0x000fe20008000000 */
[----:B------:R-:W-:Y:S02]  /*11b0*/  USHF.R.U32.HI UR10, URZ, UR9, UR6 ;  /* 0x00000009ff0a7299 */ /* 0x000fe40008011606 */
[----:B------:R-:W-:Y:S02]  /*11c0*/  @UP1 USHF.R.U32.HI UR14, URZ, UR25, UR4 ;  /* 0x00000019ff0e1299 */ /* 0x000fe40008011604 */
[----:B------:R-:W-:Y:S02]  /*11d0*/  UIMAD.WIDE.U32 UR4, UR8, UR16, URZ ;  /* 0x00000010080472a5 */ /* 0x000fe4000f8e00ff */
[----:B------:R-:W-:Y:S02]  /*11e0*/  UIMAD.WIDE.U32 UR12, UR28, UR24, URZ ;  /* 0x000000181c0c72a5 */ /* 0x000fe4000f8e00ff */
[----:B------:R-:W-:-:S03]  /*11f0*/  UIMAD.WIDE.U32 UR6, UR14, UR16, URZ ;  /* 0x000000100e0672a5 */ /* 0x000fc6000f8e00ff */
[----:B------:R-:W-:Y:S02]  /*1200*/  UMOV UR4, UR5 ;  /* 0x0000000500047c82 */ /* 0x000fe40008000000 */
[----:B------:R-:W-:Y:S01]  /*1210*/  @UP4 USHF.R.U32.HI UR8, URZ, UR17, UR4 ;  /* 0x00000011ff084299 */ /* 0x000fe20008011604 */
[----:B------:R-:W-:Y:S02]  /*1220*/  UMOV UR9, UR13 ;  /* 0x0000000d00097c82 */ /* 0x000fe40008000000 */
[----:B------:R-:W-:Y:S01]  /*1230*/  UMOV UR4, UR7 ;  /* 0x0000000700047c82 */ /* 0x000fe20008000000 */
[----:B------:R-:W-:Y:S02]  /*1240*/  USHF.R.U32.HI UR25, URZ, UR25, UR9 ;  /* 0x00000019ff197299 */ /* 0x000fe40008011609 */
[----:B------:R-:W-:Y:S02]  /*1250*/  @UP4 USHF.R.U32.HI UR14, URZ, UR17, UR4 ;  /* 0x00000011ff0e4299 */ /* 0x000fe40008011604 */
[----:B------:R-:W-:-:S02]  /*1260*/  USEL UR9, UR22, UR10, !UP0 ;  /* 0x0000000a16097287 */ /* 0x000fc4000c000000 */
[----:B------:R-:W-:Y:S02]  /*1270*/  UIMAD UR4, UR8, UR18, URZ ;  /* 0x00000012080472a4 */ /* 0x000fe4000f8e02ff */
[----:B------:R-:W-:Y:S02]  /*1280*/  USEL UR6, UR28, UR25, !UP1 ;  /* 0x000000191c067287 */ /* 0x000fe4000c800000 */
[----:B------:R-:W-:Y:S02]  /*1290*/  UISETP.GE.AND UP0, UPT, UR9, UR4, UPT ;  /* 0x000000040900728c */ /* 0x000fe4000bf06270 */
[----:B------:R-:W-:Y:S02]  /*12a0*/  UIMAD.WIDE.U32 UR4, UR9, UR16, URZ ;  /* 0x00000010090472a5 */ /* 0x000fe4000f8e00ff */
[----:B------:R-:W-:Y:S02]  /*12b0*/  UIMAD UR7, UR14, UR18, URZ ;  /* 0x000000120e0772a4 */ /* 0x000fe4000f8e02ff */
[----:B------:R-:W-:-:S02]  /*12c0*/  UIMAD.WIDE.U32 UR10, UR6, UR16, URZ ;  /* 0x00000010060a72a5 */ /* 0x000fc4000f8e00ff */
[----:B------:R-:W-:Y:S01]  /*12d0*/  UISETP.GE.OR UP0, UPT, UR6, UR7, UP0 ;  /* 0x000000070600728c */ /* 0x000fe20008706670 */
[----:B------:R-:W-:Y:S01]  /*12e0*/  UMOV UR4, UR5 ;  /* 0x0000000500047c82 */ /* 0x000fe20008000000 */
[----:B------:R-:W-:Y:S02]  /*12f0*/  UIADD3 UR8, UPT, UPT, -UR9, URZ, URZ ;  /* 0x000000ff09087290 */ /* 0x000fe4000fffe1ff */
[----:B------:R-:W-:Y:S02]  /*1300*/  USHF.R.U32.HI UR4, URZ, UR17, UR4 ;  /* 0x00000011ff047299 */ /* 0x000fe40008011604 */
[----:B------:R-:W-:Y:S02]  /*1310*/  UIMAD UR22, UR26, UR8, UR22 ;  /* 0x000000081a1672a4 */ /* 0x000fe4000f8e0216 */
[----:B------:R-:W-:Y:S02]  /*1320*/  USEL UR7, UR9, UR4, !UP4 ;  /* 0x0000000409077287 */ /* 0x000fe4000e000000 */
[----:B------:R-:W-:Y:S01]  /*1330*/  UIADD3 UR10, UPT, UPT, -UR6, URZ, URZ ;  /* 0x000000ff060a7290 */ /* 0x000fe2000fffe1ff */
[----:B------:R-:W-:-:S02]  /*1340*/  @!UP0 UMOV UR4, UR11 ;  /* 0x0000000b00048c82 */ /* 0x000fc40008000000 */
[----:B------:R-:W-:Y:S02]  /*1350*/  @!UP0 USHF.R.U32.HI UR5, URZ, UR17, UR4 ;  /* 0x00000011ff058299 */ /* 0x000fe40008011604 */
[----:B------:R-:W-:Y:S02]  /*1360*/  UIADD3 UR4, UPT, UPT, -UR7, URZ, URZ ;  /* 0x000000ff07047290 */ /* 0x000fe4000fffe1ff */
[----:B------:R-:W-:Y:S02]  /*1370*/  @!UP0 USEL UR5, UR6, UR5, !UP4 ;  /* 0x0000000506058287 */ /* 0x000fe4000e000000 */
[----:B------:R-:W-:Y:S02]  /*1380*/  UIMAD UR8, UR18, UR4, UR9 ;  /* 0x00000004120872a4 */ /* 0x000fe4000f8e0209 */
[----:B------:R-:W-:Y:S02]  /*1390*/  @!UP0 UIADD3 UR4, UPT, UPT, UR7, -UR5, URZ ;  /* 0x8000000507048290 */ /* 0x000fe4000fffe0ff */
[----:B------:R-:W-:-:S02]  /*13a0*/  @!UP0 UIMAD UR8, UR8, UR14, UR5 ;  /* 0x0000000e080882a4 */ /* 0x000fc4000f8e0205 */
[----:B------:R-:W-:Y:S02]  /*13b0*/  @!UP0 UIMAD UR9, UR4, UR18, UR6 ;  /* 0x00000012040982a4 */ /* 0x000fe4000f8e0206 */
[----:B------:R-:W-:Y:S02]  /*13c0*/  UIMAD UR4, UR19, UR10, UR28 ;  /* 0x0000000a130472a4 */ /* 0x000fe4000f8e021c */
[----:B------:R-:W-:Y:S01]  /*13d0*/  UIMAD UR22, UR9, UR26, UR22 ;  /* 0x0000001a091672a4 */ /* 0x000fe2000f8e0216 */
[----:B------:R-:W-:Y:S02]  /*13e0*/  @!UP0 UMOV UR6, UR8 ;  /* 0x0000000800068c82 */ /* 0x000fe40008000000 */
[----:B------:R-:W-:-:S12]  /*13f0*/  UIMAD UR28, UR6, UR19, UR4 ;  /* 0x00000013061c72a4 */ /* 0x000fd8000f8e0204 */
.L_x_15:
[----:B------:R-:W1:Y:S02]  /*1400*/  LDCU UR4, c[0x0][0xc30] ;  /* 0x00018600ff0477ac */ /* 0x000e640008000800 */
[----:B-1----:R-:W-:-:S09]  /*1410*/  UISETP.NE.AND UP0, UPT, UR4, 0x1, UPT ;  /* 0x000000010400788c */ /* 0x002fd2000bf05270 */
[----:B------:R-:W-:Y:S05]  /*1420*/  BRA.U UP0, `(.L_x_16) ;  /* 0x0000000100447547 */ /* 0x000fea000b800000 */
[----:B------:R-:W1:Y:S01]  /*1430*/  LDCU.128 UR8, c[0x0][0xc10] ;  /* 0x00018200ff0877ac */ /* 0x000e620008000c00 */
[----:B------:R-:W2:Y:S01]  /*1440*/  LDCU UR12, c[0x0][0xc0c] ;  /* 0x00018180ff0c77ac */ /* 0x000ea20008000800 */
[----:B------:R-:W3:Y:S01]  /*1450*/  LDCU UR13, c[0x0][0xc20] ;  /* 0x00018400ff0d77ac */ /* 0x000ee20008000800 */
[----:B-1----:R-:W-:Y:S02]  /*1460*/  UIMAD.WIDE.U32 UR6, UR28, UR8, URZ ;  /* 0x000000081c0672a5 */ /* 0x002fe4000f8e00ff */
[----:B------:R-:W-:Y:S02]  /*1470*/  UIMAD.WIDE.U32 UR4, UR22, UR11, URZ ;  /* 0x0000000b160472a5 */ /* 0x000fe4000f8e00ff */
[----:B--2---:R-:W-:Y:S02]  /*1480*/  UISETP.NE.AND UP1, UPT, UR12, 0x1, UPT ;  /* 0x000000010c00788c */ /* 0x004fe4000bf25270 */
[----:B------:R-:W-:Y:S01]  /*1490*/  UISETP.NE.AND UP0, UPT, UR10, 0x1, UPT ;  /* 0x000000010a00788c */ /* 0x000fe2000bf05270 */
[----:B------:R-:W-:-:S02]  /*14a0*/  UMOV UR6, UR7 ;  /* 0x0000000700067c82 */ /* 0x000fc40008000000 */
[----:B------:R-:W-:Y:S01]  /*14b0*/  UMOV UR4, UR5 ;  /* 0x0000000500047c82 */ /* 0x000fe20008000000 */
[----:B------:R-:W-:Y:S02]  /*14c0*/  USHF.R.U32.HI UR6, URZ, UR9, UR6 ;  /* 0x00000009ff067299 */ /* 0x000fe40008011606 */
[----:B---3--:R-:W-:Y:S02]  /*14d0*/  USHF.R.U32.HI UR4, URZ, UR13, UR4 ;  /* 0x0000000dff047299 */ /* 0x008fe40008011604 */
[----:B------:R-:W-:Y:S02]  /*14e0*/  USEL UR5, UR28, UR6, !UP1 ;  /* 0x000000061c057287 */ /* 0x000fe4000c800000 */
[----:B------:R-:W-:-:S04]  /*14f0*/  USEL UR4, UR22, UR4, !UP0 ;  /* 0x0000000416047287 */ /* 0x000fc8000c000000 */
[----:B------:R-:W-:Y:S02]  /*1500*/  UIADD3 UR6, UPT, UPT, UR5, -UR4, URZ ;  /* 0x8000000405067290 */ /* 0x000fe4000fffe0ff */
[----:B------:R-:W-:Y:S02]  /*1510*/  UIADD3 UR4, UPT, UPT, -UR5, UR4, URZ ;  /* 0x0000000405047290 */ /* 0x000fe4000fffe1ff */
[----:B------:R-:W-:Y:S02]  /*1520*/  UIMAD UR22, UR6, UR10, UR22 ;  /* 0x0000000a061672a4 */ /* 0x000fe4000f8e0216 */
[----:B------:R-:W-:-:S12]  /*1530*/  UIMAD UR28, UR4, UR12, UR28 ;  /* 0x0000000c041c72a4 */ /* 0x000fd8000f8e021c */
.L_x_16:
[----:B------:R-:W-:Y:S01]  /*1540*/  BAR.SYNC.DEFER_BLOCKING 0x0 ;  /* 0x0000000000007b1d */ /* 0x000fe20000010000 */
[----:B------:R-:W-:Y:S01]  /*1550*/  UISETP.NE.AND UP0, UPT, UR15, 0x2, UPT ;  /* 0x000000020f00788c */ /* 0x000fe2000bf05270 */
[----:B------:R-:W-:Y:S02]  /*1560*/  ISETP.NE.OR P2, PT, R0, 0x2, !P2 ;  /* 0x000000020000780c */ /* 0x000fe40005745670 */
[----:B------:R-:W-:Y:S02]  /*1570*/  LOP3.LUT R0, R54, 0x1f, RZ, 0xc0, !PT ;  /* 0x0000001f36007812 */ /* 0x000fe400078ec0ff */
[----:B------:R-:W1:Y:S04]  /*1580*/  LDCU UR39, c[0x0][0xc24] ;  /* 0x00018480ff2777ac */ /* 0x000e680008000800 */
[----:B------:R-:W-:Y:S05]  /*1590*/  BRA.U UP0, `(.L_x_17) ;  /* 0x0000002900b47547 */ /* 0x000fea000b800000 */
[----:B------:R-:W2:Y:S01]  /*15a0*/  LDCU UR7, c[0x0][0x394] ;  /* 0x00007280ff0777ac */ /* 0x000ea20008000800 */
[----:B------:R-:W-:Y:S01]  /*15b0*/  PLOP3.LUT P1, PT, PT, PT, UP2, 0x80, 0x8 ;  /* 0x000000000008781c */ /* 0x000fe20003f2f028 */
[----:B------:R-:W-:Y:S01]  /*15c0*/  IMAD.MOV.U32 R2, RZ, RZ, RZ ;  /* 0x000000ffff027224 */ /* 0x000fe200078e00ff */
[----:B------:R-:W-:Y:S01]  /*15d0*/  ISETP.EQ.OR P3, PT, R0, RZ, P2 ;  /* 0x000000ff0000720c */ /* 0x000fe20001762670 */
[----:B------:R-:W3:Y:S01]  /*15e0*/  LDCU UR6, c[0x0][0x5d8] ;  /* 0x0000bb00ff0677ac */ /* 0x000ee20008000800 */
[----:B------:R-:W-:Y:S01]  /*15f0*/  PLOP3.LUT P1, PT, P1, PT, PT, 0x8, 0x80 ;  /* 0x000000000080781c */ /* 0x000fe20000f2e170 */
[----:B------:R-:W4:Y:S01]  /*1600*/  LDCU UR56, c[0x0][0x370] ;  /* 0x00006e00ff3877ac */ /* 0x000f220008000800 */
[----:B------:R-:W1:Y:S01]  /*1610*/  LDCU.64 UR48, c[0x0][0x348] ;  /* 0x00006900ff3077ac */ /* 0x000e620008000a00 */
[----:B------:R-:W1:Y:S01]  /*1620*/  LDCU UR55, c[0x0][0x374] ;  /* 0x00006e80ff3777ac */ /* 0x000e620008000800 */
[----:B--2---:R-:W-:Y:S02]  /*1630*/  UIADD3 UR5, UPT, UPT, UR7, 0x1f, URZ ;  /* 0x0000001f07057890 */ /* 0x004fe4000fffe0ff */
[----:B---3--:R-:W-:-:S02]  /*1640*/  UIADD3 UR6, UPT, UPT, UR6, 0x3f, URZ ;  /* 0x0000003f06067890 */ /* 0x008fc4000fffe0ff */
[----:B------:R-:W-:Y:S02]  /*1650*/  USHF.R.S32.HI UR4, URZ, 0x1f, UR5 ;  /* 0x0000001fff047899 */ /* 0x000fe40008011405 */
[----:B------:R-:W-:Y:S02]  /*1660*/  UIADD3 UR60, UPT, UPT, UR7, 0x3e, URZ ;  /* 0x0000003e073c7890 */ /* 0x000fe4000fffe0ff */
[----:B------:R-:W-:Y:S02]  /*1670*/  ULEA.HI UR4, UR4, UR5, URZ, 0x5 ;  /* 0x0000000504047291 */ /* 0x000fe4000f8f28ff */
[----:B------:R-:W-:Y:S02]  /*1680*/  UIADD3 UR5, UPT, UPT, UR7, -0x1, URZ ;  /* 0xffffffff07057890 */ /* 0x000fe4000fffe0ff */
[----:B------:R-:W-:Y:S02]  /*1690*/  USHF.R.S32.HI UR58, URZ, 0x5, UR4 ;  /* 0x00000005ff3a7899 */ /* 0x000fe40008011404 */
[----:B------:R-:W-:-:S02]  /*16a0*/  UISETP.GE.U32.AND UP1, UPT, UR5, -0x3f, UPT ;  /* 0xffffffc10500788c */ /* 0x000fc4000bf26070 */
[----:B------:R-:W-:Y:S02]  /*16b0*/  UISETP.LT.U32.AND UP0, UPT, UR58, 0x1a, UPT ;  /* 0x0000001a3a00788c */ /* 0x000fe4000bf01070 */
[----:B------:R-:W-:Y:S02]  /*16c0*/  USHF.R.S32.HI UR4, URZ, 0x1f, UR6 ;  /* 0x0000001fff047899 */ /* 0x000fe40008011406 */
[----:B------:R-:W-:Y:S02]  /*16d0*/  USEL UR57, UR58, 0x1a, UP0 ;  /* 0x0000001a3a397887 */ /* 0x000fe40008000000 */
[----:B------:R-:W-:Y:S02]  /*16e0*/  ULEA.HI UR4, UR4, UR6, URZ, 0x6 ;  /* 0x0000000604047291 */ /* 0x000fe4000f8f30ff */
[----:B------:R-:W-:Y:S02]  /*16f0*/  UIADD3 UR46, UPT, UPT, UR57, -0x1, URZ ;  /* 0xffffffff392e7890 */ /* 0x000fe4000fffe0ff */
[----:B------:R-:W-:-:S02]  /*1700*/  @UP1 UIADD3 UR46, UPT, UPT, UR57, URZ, URZ ;  /* 0x000000ff392e1290 */ /* 0x000fc4000fffe0ff */
[----:B------:R-:W-:Y:S02]  /*1710*/  USHF.R.S32.HI UR54, URZ, 0x6, UR4 ;  /* 0x00000006ff367899 */ /* 0x000fe40008011404 */
[----:B------:R-:W-:Y:S02]  /*1720*/  UIADD3 UR59, UPT, UPT, UR58, -UR57, URZ ;  /* 0x800000393a3b7290 */ /* 0x000fe4000fffe0ff */
[----:B------:R-:W-:Y:S01]  /*1730*/  UIADD3 UR46, UPT, UPT, UR46, 0x1, URZ ;  /* 0x000000012e2e7890 */ /* 0x000fe2000fffe0ff */
[----:B------:R-:W-:Y:S01]  /*1740*/  UMOV UR29, 0x1 ;  /* 0x00000001001d7882 */ /* 0x000fe20000000000 */
[----:B-1--4-:R-:W-:-:S10]  /*1750*/  UMOV UR38, URZ ;  /* 0x000000ff00267c82 */ /* 0x012fd40008000000 */
.L_x_33:
[----:B------:R-:W-:Y:S01]  /*1760*/  IMAD.U32 R4, RZ, RZ, UR54 ;  /* 0x00000036ff047e24 */ /* 0x000fe2000f8e00ff */
[----:B------:R-:W1:Y:S04]  /*1770*/  LDCU UR53, c[0x0][0x5dc] ;  /* 0x0000bb80ff3577ac */ /* 0x000e680008000800 */
[-C--:B------:R-:W-:Y:S01]  /*1780*/  IABS R0, R4.reuse ;  /* 0x0000000400007213 */ /* 0x080fe20000000000 */
[----:B------:R-:W2:Y:S01]  /*1790*/  LDCU UR45, c[0x0][0x5e0] ;  /* 0x0000bc00ff2d77ac */ /* 0x000ea20008000800 */
[----:B------:R-:W-:Y:S02]  /*17a0*/  IABS R4, R4 ;  /* 0x0000000400047213 */ /* 0x000fe40000000000 */
[----:B------:R-:W-:Y:S01]  /*17b0*/  R2UR UR6, R0 ;  /* 0x00000000000672ca */ /* 0x000fe200000e0000 */
[----:B------:R-:W-:Y:S01]  /*17c0*/  UMOV UR44, 0x400 ;  /* 0x00000400002c7882 */ /* 0x000fe20000000000 */
[----:B------:R-:W-:Y:S01]  /*17d0*/  USHF.L.U32 UR42, UR28, 0x6, URZ ;  /* 0x000000061c2a7899 */ /* 0x000fe200080006ff */
[----:B------:R-:W-:Y:S01]  /*17e0*/  UMOV UR19, URZ ;  /* 0x000000ff00137c82 */ /* 0x000fe20008000000 */
[----:B-1----:R-:W-:-:S09]  /*17f0*/  IMAD.U32 R3, RZ, RZ, UR53 ;  /* 0x00000035ff037e24 */ /* 0x002fd2000f8e00ff */
[----:B------:R-:W1:Y:S08]  /*1800*/  I2F.RP R0, UR6 ;  /* 0x0000000600007d06 */ /* 0x000e700008209400 */
[----:B-1----:R-:W1:Y:S02]  /*1810*/  MUFU.RCP R0, R0 ;  /* 0x0000000000007308 */ /* 0x002e640000001000 */
[----:B-1----:R-:W-:-:S06]  /*1820*/  VIADD R0, R0, 0xffffffe ;  /* 0x0ffffffe00007836 */ /* 0x002fcc0000000000 */
[----:B------:R-:W1:Y:S02]  /*1830*/  F2I.FTZ.U32.TRUNC.NTZ R0, R0 ;  /* 0x0000000000007305 */ /* 0x000e64000021f000 */
[----:B-1----:R-:W-:Y:S02]  /*1840*/  R2UR UR5, R0 ;  /* 0x00000000000572ca */ /* 0x002fe400000e0000 */
[----:B------:R-:W-:Y:S01]  /*1850*/  IABS R0, R3 ;  /* 0x0000000300007213 */ /* 0x000fe20000000000 */
[----:B------:R-:W-:-:S03]  /*1860*/  IMAD.U32 R3, RZ, RZ, UR22 ;  /* 0x00000016ff037e24 */ /* 0x000fc6000f8e00ff */
[----:B------:R-:W-:Y:S01]  /*1870*/  R2UR UR8, R0 ;  /* 0x00000000000872ca */ /* 0x000fe200000e0000 */
[----:B------:R-:W-:Y:S01]  /*1880*/  IMAD.MOV R0, RZ, RZ, -R4 ;  /* 0x000000ffff007224 */ /* 0x000fe200078e0a04 */
[----:B------:R-:W-:-:S04]  /*1890*/  IABS R3, R3 ;  /* 0x0000000300037213 */ /* 0x000fc80000000000 */
[----:B------:R-:W-:Y:S01]  /*18a0*/  R2UR UR9, R3 ;  /* 0x00000000030972ca */ /* 0x000fe200000e0000 */
[----:B------:R-:W-:-:S04]  /*18b0*/  UIADD3 UR4, UPT, UPT, URZ, -UR5, URZ ;  /* 0x80000005ff047290 */ /* 0x000fc8000fffe0ff */
[----:B------:R-:W-:Y:S02]  /*18c0*/  UIMAD UR7, UR4, UR6, URZ ;  /* 0x00000006040772a4 */ /* 0x000fe4000f8e02ff */
[----:B------:R-:W1:Y:S01]  /*18d0*/  I2F.RP R3, UR8 ;  /* 0x0000000800037d06 */ /* 0x000e620008209400 */
[----:B------:R-:W-:Y:S02]  /*18e0*/  UMOV UR4, URZ ;  /* 0x000000ff00047c82 */ /* 0x000fe40008000000 */
[----:B------:R-:W-:Y:S02]  /*18f0*/  UIMAD.WIDE.U32 UR4, UR5, UR7, UR4 ;  /* 0x00000007050472a5 */ /* 0x000fe4000f8e0004 */
[----:B------:R-:W-:-:S05]  /*1900*/  R2UR UR7, R0 ;  /* 0x00000000000772ca */ /* 0x000fca00000e0000 */
[----:B------:R-:W-:Y:S02]  /*1910*/  UMOV UR4, UR5 ;  /* 0x0000000500047c82 */ /* 0x000fe40008000000 */
[----:B------:R-:W-:Y:S01]  /*1920*/  UIMAD.WIDE.U32 UR4, UR4, UR9, URZ ;  /* 0x00000009040472a5 */ /* 0x000fe2000f8e00ff */
[----:B-1----:R-:W1:Y:S06]  /*1930*/  MUFU.RCP R0, R3 ;  /* 0x0000000300007308 */ /* 0x002e6c0000001000 */
[----:B------:R-:W-:Y:S02]  /*1940*/  UMOV UR4, UR5 ;  /* 0x0000000500047c82 */ /* 0x000fe40008000000 */
[----:B------:R-:W-:-:S04]  /*1950*/  UIMAD UR5, UR4, UR7, UR9 ;  /* 0x00000007040572a4 */ /* 0x000fc8000f8e0209 */
[----:B------:R-:W-:Y:S01]  /*1960*/  UISETP.GT.U32.AND UP0, UPT, UR6, UR5, UPT ;  /* 0x000000050600728c */ /* 0x000fe2000bf04070 */
[----:B-1----:R-:W-:-:S10]  /*1970*/  VIADD R0, R0, 0xffffffe ;  /* 0x0ffffffe00007836 */ /* 0x002fd40000000000 */
[----:B------:R-:W-:Y:S01]  /*1980*/  @!UP0 UIADD3 UR5, UPT, UPT, UR5, -UR6, URZ ;  /* 0x8000000605058290 */ /* 0x000fe2000fffe0ff */
[----:B------:R-:W1:Y:S01]  /*1990*/  F2I.FTZ.U32.TRUNC.NTZ R0, R0 ;  /* 0x0000000000007305 */ /* 0x000e62000021f000 */
[----:B------:R-:W-:Y:S02]  /*19a0*/  @!UP0 UIADD3 UR4, UPT, UPT, UR4, 0x1, URZ ;  /* 0x0000000104048890 */ /* 0x000fe4000fffe0ff */
[----:B------:R-:W-:Y:S02]  /*19b0*/  UISETP.GE.U32.AND UP1, UPT, UR5, UR6, UPT ;  /* 0x000000060500728c */ /* 0x000fe4000bf26070 */
[----:B------:R-:W-:-:S04]  /*19c0*/  ULOP3.LUT UR5, UR22, UR54, URZ, 0x3c, !UPT ;  /* 0x0000003616057292 */ /* 0x000fc8000f8e3cff */
[----:B------:R-:W-:-:S05]  /*19d0*/  UISETP.GE.AND UP0, UPT, UR5, URZ, UPT ;  /* 0x000000ff0500728c */ /* 0x000fca000bf06270 */
[----:B------:R-:W-:Y:S01]  /*19e0*/  @UP1 UIADD3 UR4, UPT, UPT, UR4, 0x1, URZ ;  /* 0x0000000104041890 */ /* 0x000fe2000fffe0ff */
[----:B-1----:R-:W-:Y:S01]  /*19f0*/  R2UR UR5, R0 ;  /* 0x00000000000572ca */ /* 0x002fe200000e0000 */
[----:B------:R-:W-:Y:S01]  /*1a00*/  UISETP.NE.AND UP1, UPT, UR54, URZ, UPT ;  /* 0x000000ff3600728c */ /* 0x000fe2000bf25270 */
[----:B--2---:R-:W-:-:S04]  /*1a10*/  IMAD.U32 R0, RZ, RZ, UR45 ;  /* 0x0000002dff007e24 */ /* 0x004fc8000f8e00ff */
[----:B------:R-:W-:Y:S01]  /*1a20*/  UMOV UR7, UR4 ;  /* 0x0000000400077c82 */ /* 0x000fe20008000000 */
[----:B------:R-:W-:Y:S01]  /*1a30*/  IABS R0, R0 ;  /* 0x0000000000007213 */ /* 0x000fe20000000000 */
[----:B------:R-:W-:-:S03]  /*1a40*/  @!UP0 UIADD3 UR7, UPT, UPT, -UR7, URZ, URZ ;  /* 0x000000ff07078290 */ /* 0x000fc6000fffe1ff */
[----:B------:R-:W-:Y:S01]  /*1a50*/  R2UR UR9, R0 ;  /* 0x00000000000972ca */ /* 0x000fe200000e0000 */
[----:B------:R-:W-:Y:S02]  /*1a60*/  @!UP1 ULOP3.LUT UR7, URZ, UR54, URZ, 0x33, !UPT ;  /* 0x00000036ff079292 */ /* 0x000fe4000f8e33ff */
[----:B------:R-:W-:-:S04]  /*1a70*/  UIADD3 UR4, UPT, UPT, URZ, -UR5, URZ ;  /* 0x80000005ff047290 */ /* 0x000fc8000fffe0ff */
[----:B------:R-:W-:Y:S01]  /*1a80*/  IMAD.U32 R3, RZ, RZ, UR7 ;  /* 0x00000007ff037e24 */ /* 0x000fe2000f8e00ff */
[----:B------:R-:W-:-:S03]  /*1a90*/  UIMAD UR6, UR4, UR8, URZ ;  /* 0x00000008040672a4 */ /* 0x000fc6000f8e02ff */
[----:B------:R-:W-:Y:S01]  /*1aa0*/  UMOV UR4, URZ ;  /* 0x000000ff00047c82 */ /* 0x000fe20008000000 */
[----:B------:R-:W-:Y:S01]  /*1ab0*/  IABS R3, R3 ;  /* 0x0000000300037213 */ /* 0x000fe20000000000 */
[----:B------:R-:W-:Y:S01]  /*1ac0*/  UIMAD.WIDE.U32 UR4, UR5, UR6, UR4 ;  /* 0x00000006050472a5 */ /* 0x000fe2000f8e0004 */
[----:B------:R-:W1:Y:S02]  /*1ad0*/  I2F.RP R0, UR9 ;  /* 0x0000000900007d06 */ /* 0x000e640008209400 */
[----:B------:R-:W-:Y:S01]  /*1ae0*/  R2UR UR10, R3 ;  /* 0x00000000030a72ca */ /* 0x000fe200000e0000 */
[----:B------:R-:W-:-:S03]  /*1af0*/  IMAD.U32 R3, RZ, RZ, UR29 ;  /* 0x0000001dff037e24 */ /* 0x000fc6000f8e00ff */
[----:B------:R-:W-:Y:S02]  /*1b00*/  UMOV UR4, UR5 ;  /* 0x0000000500047c82 */ /* 0x000fe40008000000 */
[----:B------:R-:W-:-:S07]  /*1b10*/  SHF.L.U32 R3, R3, 0x1f, RZ ;  /* 0x0000001f03037819 */ /* 0x000fce00000006ff */
[----:B------:R-:W-:Y:S01]  /*1b20*/  UIMAD.WIDE.U32 UR4, UR4, UR10, URZ ;  /* 0x0000000a040472a5 */ /* 0x000fe2000f8e00ff */
[----:B-1----:R-:W1:Y:S06]  /*1b30*/  MUFU.RCP R0, R0 ;  /* 0x0000000000007308 */ /* 0x002e6c0000001000 */
[----:B------:R-:W-:Y:S02]  /*1b40*/  UMOV UR4, UR5 ;  /* 0x0000000500047c82 */ /* 0x000fe40008000000 */
[----:B------:R-:W-:-:S04]  /*1b50*/  UIADD3 UR5, UPT, UPT, -UR4, URZ, URZ ;  /* 0x000000ff04057290 */ /* 0x000fc8000fffe1ff */
[----:B------:R-:W-:-:S04]  /*1b60*/  UIMAD UR5, UR8, UR5, UR10 ;  /* 0x00000005080572a4 */ /* 0x000fc8000f8e020a */
[----:B------:R-:W-:Y:S01]  /*1b70*/  UISETP.GT.U32.AND UP0, UPT, UR8, UR5, UPT ;  /* 0x000000050800728c */ /* 0x000fe2000bf04070 */
[----:B-1----:R-:W-:-:S06]  /*1b80*/  VIADD R0, R0, 0xffffffe ;  /* 0x0ffffffe00007836 */ /* 0x002fcc0000000000 */
[----:B------:R-:W1:Y:S04]  /*1b90*/  F2I.FTZ.U32.TRUNC.NTZ R0, R0 ;  /* 0x0000000000007305 */ /* 0x000e68000021f000 */
[----:B------:R-:W-:Y:S02]  /*1ba0*/  @!UP0 UIADD3 UR5, UPT, UPT, UR5, -UR8, URZ ;  /* 0x8000000805058290 */ /* 0x000fe4000fffe0ff */
[----:B------:R-:W-:Y:S02]  /*1bb0*/  @!UP0 UIADD3 UR4, UPT, UPT, UR4, 0x1, URZ ;  /* 0x0000000104048890 */ /* 0x000fe4000fffe0ff */
[----:B------:R-:W-:Y:S01]  /*1bc0*/  UISETP.GE.U32.AND UP1, UPT, UR5, UR8, UPT ;  /* 0x000000080500728c */ /* 0x000fe2000bf26070 */
[----:B------:R-:W2:Y:S01]  /*1bd0*/  S2UR UR8, SR_CgaCtaId ;  /* 0x00000000000879c3 */ /* 0x000ea20000008800 */
[----:B------:R-:W-:-:S04]  /*1be0*/  ULOP3.LUT UR5, UR7, UR53, URZ, 0x3c, !UPT ;  /* 0x0000003507057292 */ /* 0x000fc8000f8e3cff */
[----:B------:R-:W-:-:S03]  /*1bf0*/  UISETP.GE.AND UP0, UPT, UR5, URZ, UPT ;  /* 0x000000ff0500728c */ /* 0x000fc6000bf06270 */
[----:B-1----:R-:W-:Y:S02]  /*1c00*/  R2UR UR5, R0 ;  /* 0x00000000000572ca */ /* 0x002fe400000e0000 */
[----:B------:R-:W-:Y:S02]  /*1c10*/  @UP1 UIADD3 UR4, UPT, UPT, UR4, 0x1, URZ ;  /* 0x0000000104041890 */ /* 0x000fe4000fffe0ff */
[----:B------:R-:W-:-:S05]  /*1c20*/  UISETP.NE.AND UP1, UPT, UR53, URZ, UPT ;  /* 0x000000ff3500728c */ /* 0x000fca000bf25270 */
[----:B------:R-:W-:Y:S02]  /*1c30*/  UMOV UR6, UR4 ;  /* 0x0000000400067c82 */ /* 0x000fe40008000000 */
[----:B------:R-:W-:Y:S02]  /*1c40*/  @!UP0 UIADD3 UR6, UPT, UPT, -UR6, URZ, URZ ;  /* 0x000000ff06068290 */ /* 0x000fe4000fffe1ff */
[----:B------:R-:W-:Y:S02]  /*1c50*/  UIADD3 UR4, UPT, UPT, URZ, -UR5, URZ ;  /* 0x80000005ff047290 */ /* 0x000fe4000fffe0ff */
[----:B------:R-:W-:Y:S02]  /*1c60*/  @!UP1 ULOP3.LUT UR6, URZ, UR53, URZ, 0x33, !UPT ;  /* 0x00000035ff069292 */ /* 0x000fe4000f8e33ff */
[----:B--2---:R-:W-:-:S04]  /*1c70*/  ULEA UR44, UR8, UR44, 0x18 ;  /* 0x0000002c082c7291 */ /* 0x004fc8000f8ec0ff */
[----:B------:R-:W-:Y:S01]  /*1c80*/  ULEA UR8, UR38, UR44, 0x3 ;  /* 0x0000002c26087291 */ /* 0x000fe2000f8e18ff */
[----:B------:R-:W-:-:S05]  /*1c90*/  IMAD.U32 R0, RZ, RZ, UR6 ;  /* 0x00000006ff007e24 */ /* 0x000fca000f8e00ff */
[----:B------:R-:W-:-:S03]  /*1ca0*/  IABS R0, R0 ;  /* 0x0000000000007213 */ /* 0x000fc60000000000 */
[----:B------:R1:W2:Y:S01]  /*1cb0*/  SYNCS.PHASECHK.TRANS64.TRYWAIT P0, [UR8+0xd0], R3 ;  /* 0x0000d003ff0075a7 */ /* 0x0002a20008001108 */
[----:B------:R-:W-:Y:S01]  /*1cc0*/  R2UR UR10, R0 ;  /* 0x00000000000a72ca */ /* 0x000fe200000e0000 */
[----:B------:R-:W-:-:S03]  /*1cd0*/  UIMAD UR8, UR4, UR9, URZ ;  /* 0x00000009040872a4 */ /* 0x000fc6000f8e02ff */
[----:B------:R-:W-:Y:S02]  /*1ce0*/  UMOV UR4, URZ ;  /* 0x000000ff00047c82 */ /* 0x000fe40008000000 */
[----:B------:R-:W-:Y:S02]  /*1cf0*/  UIMAD.WIDE.U32 UR4, UR5, UR8, UR4 ;  /* 0x00000008050472a5 */ /* 0x000fe4000f8e0004 */
[----:B------:R-:W-:-:S04]  /*1d00*/  UIADD3 UR8, UPT, UPT, -UR6, URZ, URZ ;  /* 0x000000ff06087290 */ /* 0x000fc8000fffe1ff */
[----:B------:R-:W-:Y:S01]  /*1d10*/  UIMAD UR53, UR53, UR8, UR7 ;  /* 0x00000008353572a4 */ /* 0x000fe2000f8e0207 */
[----:B------:R-:W-:Y:S02]  /*1d20*/  UMOV UR4, UR5 ;  /* 0x0000000500047c82 */ /* 0x000fe40008000000 */
[----:B------:R-:W-:-:S07]  /*1d30*/  UIMAD.WIDE.U32 UR4, UR4, UR10, URZ ;  /* 0x0000000a040472a5 */ /* 0x000fce000f8e00ff */
[----:B------:R-:W-:Y:S02]  /*1d40*/  UMOV UR4, UR5 ;  /* 0x0000000500047c82 */ /* 0x000fe40008000000 */
[----:B------:R-:W-:-:S04]  /*1d50*/  UIADD3 UR5, UPT, UPT, -UR4, URZ, URZ ;  /* 0x000000ff04057290 */ /* 0x000fc8000fffe1ff */
[----:B------:R-:W-:-:S04]  /*1d60*/  UIMAD UR5, UR9, UR5, UR10 ;  /* 0x00000005090572a4 */ /* 0x000fc8000f8e020a */
[----:B------:R-:W-:-:S11]  /*1d70*/  UISETP.GT.U32.AND UP0, UPT, UR9, UR5, UPT ;  /* 0x000000050900728c */ /* 0x000fd6000bf04070 */
[----:B------:R-:W-:Y:S02]  /*1d80*/  @!UP0 UIADD3 UR5, UPT, UPT, UR5, -UR9, URZ ;  /* 0x8000000905058290 */ /* 0x000fe4000fffe0ff */
[----:B------:R-:W-:Y:S02]  /*1d90*/  @!UP0 UIADD3 UR4, UPT, UPT, UR4, 0x1, URZ ;  /* 0x0000000104048890 */ /* 0x000fe4000fffe0ff */
[----:B------:R-:W-:Y:S02]  /*1da0*/  UISETP.GE.U32.AND UP1, UPT, UR5, UR9, UPT ;  /* 0x000000090500728c */ /* 0x000fe4000bf26070 */
[----:B------:R-:W-:-:S04]  /*1db0*/  ULOP3.LUT UR5, UR6, UR45, URZ, 0x3c, !UPT ;  /* 0x0000002d06057292 */ /* 0x000fc8000f8e3cff */
[----:B------:R-:W-:-:S05]  /*1dc0*/  UISETP.GE.AND UP0, UPT, UR5, URZ, UPT ;  /* 0x000000ff0500728c */ /* 0x000fca000bf06270 */
[----:B------:R-:W-:Y:S02]  /*1dd0*/  @UP1 UIADD3 UR4, UPT, UPT, UR4, 0x1, URZ ;  /* 0x0000000104041890 */ /* 0x000fe4000fffe0ff */
[----:B------:R-:W-:-:S05]  /*1de0*/  UISETP.NE.AND UP1, UPT, UR45, URZ, UPT ;  /* 0x000000ff2d00728c */ /* 0x000fca000bf25270 */
[----:B------:R-:W-:Y:S01]  /*1df0*/  UMOV UR37, UR4 ;  /* 0x0000000400257c82 */ /* 0x000fe20008000000 */
[----:B------:R-:W-:Y:S02]  /*1e00*/  UIADD3 UR4, UPT, UPT, -UR7, URZ, URZ ;  /* 0x000000ff07047290 */ /* 0x000fe4000fffe1ff */
[----:B------:R-:W-:Y:S02]  /*1e10*/  @!UP0 UIADD3 UR37, UPT, UPT, -UR37, URZ, URZ ;  /* 0x000000ff25258290 */ /* 0x000fe4000fffe1ff */
[----:B------:R-:W-:Y:S02]  /*1e20*/  UISETP.GE.U32.AND UP0, UPT, UR60, 0x3f, UPT ;  /* 0x0000003f3c00788c */ /* 0x000fe4000bf06070 */
[----:B------:R-:W-:Y:S02]  /*1e30*/  @!UP1 ULOP3.LUT UR37, URZ, UR45, URZ, 0x33, !UPT ;  /* 0x0000002dff259292 */ /* 0x000fe4000f8e33ff */
[----:B------:R-:W-:Y:S02]  /*1e40*/  UIMAD UR4, UR54, UR4, UR22 ;  /* 0x00000004360472a4 */ /* 0x000fe4000f8e0216 */
[----:B------:R-:W-:-:S02]  /*1e50*/  UIADD3 UR5, UPT, UPT, -UR37, URZ, URZ ;  /* 0x000000ff25057290 */ /* 0x000fc4000fffe1ff */
[----:B------:R-:W-:Y:S02]  /*1e60*/  USHF.L.U32 UR10, UR4, 0x6, URZ ;  /* 0x00000006040a7899 */ /* 0x000fe400080006ff */
[----:B------:R-:W-:Y:S01]  /*1e70*/  UIMAD UR45, UR45, UR5, UR6 ;  /* 0x000000052d2d72a4 */ /* 0x000fe2000f8e0206 */
[----:B-1----:R-:W-:Y:S11]  /*1e80*/  BRA.U !UP0, `(.L_x_18) ;  /* 0x0000000508547547 */ /* 0x002ff6000b800000 */
[----:B------:R-:W1:Y:S01]  /*1e90*/  LDCU.64 UR8, c[0x0][0x5c0] ;  /* 0x0000b800ff0877ac */ /* 0x000e620008000a00 */
[----:B------:R-:W1:Y:S01]  /*1ea0*/  LDCU.64 UR34, c[0x0][0x5f8] ;  /* 0x0000bf00ff2277ac */ /* 0x000e620008000a00 */
[----:B------:R-:W3:Y:S01]  /*1eb0*/  LDCU UR12, c[0x0][0x5c8] ;  /* 0x0000b900ff0c77ac */ /* 0x000ee20008000800 */
[----:B------:R-:W3:Y:S01]  /*1ec0*/  LDCU UR11, c[0x0][0x600] ;  /* 0x0000c000ff0b77ac */ /* 0x000ee20008000800 */
[----:B------:R-:W4:Y:S01]  /*1ed0*/  LDCU UR24, c[0x0][0x5a8] ;  /* 0x0000b500ff1877ac */ /* 0x000f220008000800 */
[----:B------:R-:W2:Y:S01]  /*1ee0*/  LDCU UR23, c[0x0][0x59c] ;  /* 0x0000b380ff1777ac */ /* 0x000ea20008000800 */
[----:B-1----:R-:W-:Y:S01]  /*1ef0*/  UIMAD UR36, UR53, UR8, UR34 ;  /* 0x00000008352472a4 */ /* 0x002fe2000f8e0222 */
[----:B------:R-:W1:Y:S01]  /*1f00*/  LDCU UR22, c[0x0][0x590] ;  /* 0x0000b200ff1677ac */ /* 0x000e620008000800 */
[----:B---3--:R-:W-:Y:S01]  /*1f10*/  UIMAD UR34, UR37, UR12, UR11 ;  /* 0x0000000c252272a4 */ /* 0x008fe2000f8e020b */
[----:B------:R-:W3:Y:S01]  /*1f20*/  LDCU UR28, c[0x0][0x594] ;  /* 0x0000b280ff1c77ac */ /* 0x000ee20008000800 */
[----:B------:R-:W1:Y:S01]  /*1f30*/  LDCU UR27, c[0x0][0x598] ;  /* 0x0000b300ff1b77ac */ /* 0x000e620008000800 */
[----:B------:R-:W1:Y:S01]  /*1f40*/  LDCU UR26, c[0x0][0x5ac] ;  /* 0x0000b580ff1a77ac */ /* 0x000e620008000800 */
[----:B------:R-:W1:Y:S01]  /*1f50*/  LDCU UR25, c[0x0][0x5b0] ;  /* 0x0000b600ff1977ac */ /* 0x000e620008000800 */
[----:B------:R-:W1:Y:S01]  /*1f60*/  LDCU UR5, c[0x0][0x5cc] ;  /* 0x0000b980ff0577ac */ /* 0x000e620008000800 */
[----:B------:R-:W1:Y:S01]  /*1f70*/  LDCU UR4, c[0x0][0x5ec] ;  /* 0x0000bd80ff0477ac */ /* 0x000e620008000800 */
[----:B------:R-:W1:Y:S01]  /*1f80*/  LDCU.64 UR20, c[0x0][0x5a0] ;  /* 0x0000b400ff1477ac */ /* 0x000e620008000a00 */
[----:B------:R-:W1:Y:S01]  /*1f90*/  LDCU.64 UR16, c[0x0][0x5d0] ;  /* 0x0000ba00ff1077ac */ /* 0x000e620008000a00 */
[----:B------:R-:W1:Y:S01]  /*1fa0*/  LDCU.64 UR6, c[0x0][0x5f0] ;  /* 0x0000be00ff0677ac */ /* 0x000e620008000a00 */
[----:B------:R-:W-:Y:S01]  /*1fb0*/  UIMAD UR35, UR45, UR9, UR35 ;  /* 0x000000092d2372a4 */ /* 0x000fe2000f8e0223 */
[----:B------:R-:W-:Y:S01]  /*1fc0*/  UMOV UR18, URZ ;  /* 0x000000ff00127c82 */ /* 0x000fe20008000000 */
[----:B--2-4-:R-:W-:-:S10]  /*1fd0*/  UMOV UR11, UR38 ;  /* 0x00000026000b7c82 */ /* 0x014fd40008000000 */
.L_x_23:
[----:B----4-:R-:W-:Y:S01]  /*1fe0*/  @!P2 MOV R3, 0x2000 ;  /* 0x000020000003a802 */ /* 0x010fe20000000f00 */
[----:B------:R-:W-:Y:S01]  /*1ff0*/  ULEA UR41, UR11, UR44, 0x3 ;  /* 0x0000002c0b297291 */ /* 0x000fe2000f8e18ff */
[----:B--2---:R-:W-:Y:S11]  /*2000*/  @P0 BRA `(.L_x_19) ;  /* 0x0000000000100947 */ /* 0x004ff60003800000 */
[----:B------:R-:W-:Y:S04]  /*2010*/  MOV R4, UR29 ;  /* 0x0000001d00047c02 */ /* 0x000fe80008000f00 */
[----:B------:R-:W-:Y:S04]  /*2020*/  SHF.L.U32 R4, R4, 0x1f, RZ ;  /* 0x0000001f04047819 */ /* 0x000fe800000006ff */
[----:B------:R-:W2:Y:S02]  /*2030*/  SYNCS.PHASECHK.TRANS64.TRYWAIT P0, [UR41+0xd0], R4 ;  /* 0x0000d004ff0075a7 */ /* 0x000ea40008001129 */
[----:B--2---:R-:W-:Y:S05]  /*2040*/  @!P0 BRA `(.L_x_20) ;  /* 0x0000007000d88947 */ /* 0x004fea0003800000 */
.L_x_19:
[----:B------:R4:W-:Y:S01]  /*2050*/  @!P2 SYNCS.ARRIVE.TRANS64 RZ, [UR41], R3 ;  /* 0x00000003ffffa9a7 */ /* 0x0009e20008000029 */
[----:B------:R-:W-:Y:S04]  /*2060*/  BSSY.RECONVERGENT B0, `(.L_x_21) ;  /* 0x0000003000007945 */ /* 0x000fe80003800200 */
[----:B------:R-:W-:Y:S05]  /*2070*/  @P3 BRA `(.L_x_22) ;  /* 0x0000000000043947 */ /* 0x000fea0003800000 */
[----:B-1-3--:R-:W-:Y:S05]  /*2080*/  BPT.TRAP 0x1 ;  /* 0x000000040000795c */ /* 0x00afea0000300000 */
.L_x_22:
[----:B-1-3--:R-:W-:Y:S05]  /*2090*/  BSYNC.RECONVERGENT B0 ;  /* 0x0000000000007941 */ /* 0x00afea0003800200 */
.L_x_21:
[----:B------:R-:W-:Y:S02]  /*20a0*/  UIADD3 UR8, UPT, UPT, UR11, 0x1, URZ ;  /* 0x000000010b087890 */ /* 0x000fe4000fffe0ff */
[----:B------:R-:W-:Y:S02]  /*20b0*/  USHF.L.U32 UR43, UR18, 0x5, URZ ;  /* 0x00000005122b7899 */ /* 0x000fe400080006ff */
[----:B------:R-:W-:Y:S02]  /*20c0*/  UISETP.NE.AND UP0, UPT, UR8, 0x1a, UPT ;  /* 0x0000001a0800788c */ /* 0x000fe4000bf05270 */
[----:B------:R-:W-:Y:S02]  /*20d0*/  UISETP.NE.AND UP2, UPT, UR24, 0x1, UPT ;  /* 0x000000011800788c */ /* 0x000fe4000bf45270 */
[----:B------:R-:W-:Y:S02]  /*20e0*/  USEL UR9, URZ, 0x1, UP0 ;  /* 0x00000001ff097887 */ /* 0x000fe40008000000 */
[----:B------:R-:W-:Y:S02]  /*20f0*/  USEL UR38, UR8, URZ, UP0 ;  /* 0x000000ff08267287 */ /* 0x000fe40008000000 */
[----:B------:R-:W-:Y:S02]  /*2100*/  ULOP3.LUT UR29, UR29, UR9, URZ, 0x3c, !UPT ;  /* 0x000000091d1d7292 */ /* 0x000fe4000f8e3cff */
[----:B------:R-:W-:Y:S02]  /*2110*/  ULEA UR8, UR38, UR44, 0x3 ;  /* 0x0000002c26087291 */ /* 0x000fe4000f8e18ff */
[----:B------:R-:W-:Y:S02]  /*2120*/  UISETP.NE.AND UP0, UPT, UR22, 0x1, UPT ;  /* 0x000000011600788c */ /* 0x000fe4000bf05270 */
[----:B------:R-:W-:Y:S01]  /*2130*/  UIADD3 UR32, UP1, UPT, UR48, 0x80, URZ ;  /* 0x0000008030207890 */ /* 0x000fe2000ff3e0ff */
[----:B--2---:R-:W-:Y:S01]  /*2140*/  MOV R0, UR29 ;  /* 0x0000001d00007c02 */ /* 0x004fe20008000f00 */
[----:B------:R-:W-:Y:S02]  /*2150*/  UIADD3 UR18, UPT, UPT, UR18, 0x1, URZ ;  /* 0x0000000112127890 */ /* 0x000fe4000fffe0ff */
[----:B------:R-:W-:Y:S01]  /*2160*/  UIADD3.X UR33, UPT, UPT, URZ, UR49, URZ, UP1, !UPT ;  /* 0x00000031ff217290 */ /* 0x000fe20008ffe4ff */
[----:B------:R-:W-:Y:S01]  /*2170*/  SHF.L.U32 R0, R0, 0x1f, RZ ;  /* 0x0000001f00007819 */ /* 0x000fe200000006ff */
[----:B------:R-:W-:Y:S01]  /*2180*/  UMOV UR50, 0x0 ;  /* 0x0000000000327882 */ /* 0x000fe20000000000 */
[----:B------:R-:W-:Y:S02]  /*2190*/  UMOV UR51, 0x10000000 ;  /* 0x1000000000337882 */ /* 0x000fe40000000000 */
[----:B------:R1:W2:Y:S01]  /*21a0*/  SYNCS.PHASECHK.TRANS64.TRYWAIT P0, [UR8+0xd0], R0 ;  /* 0x0000d000ff0075a7 */ /* 0x0002a20008001108 */
[----:B------:R-:W-:Y:S02]  /*21b0*/  UIMAD.WIDE.U32 UR8, UR43, UR28, URZ ;  /* 0x0000001c2b0872a5 */ /* 0x000fe4000f8e00ff */
[----:B------:R-:W-:Y:S02]  /*21c0*/  ULEA UR8, UR11, UR44, 0xc ;  /* 0x0000002c0b087291 */ /* 0x000fe4000f8e60ff */
[----:B------:R-:W-:Y:S02]  /*21d0*/  USHF.R.U32.HI UR9, URZ, UR27, UR9 ;  /* 0x0000001bff097299 */ /* 0x000fe40008011609 */
[----:B------:R-:W-:Y:S02]  /*21e0*/  UIADD3 UR40, UPT, UPT, UR8, 0x3600, URZ ;  /* 0x0000360008287890 */ /* 0x000fe4000fffe0ff */
[----:B------:R-:W-:Y:S02]  /*21f0*/  USEL UR9, UR43, UR9, !UP0 ;  /* 0x000000092b097287 */ /* 0x000fe4000c000000 */
[----:B------:R-:W-:Y:S02]  /*2200*/  UISETP.NE.AND UP0, UPT, UR23, 0x1, UPT ;  /* 0x000000011700788c */ /* 0x000fe4000bf05270 */
[----:B------:R-:W-:Y:S02]  /*2210*/  UIMAD.WIDE.U32 UR12, UR9, UR20, URZ ;  /* 0x00000014090c72a5 */ /* 0x000fe4000f8e00ff */
[----:B------:R-:W-:Y:S01]  /*2220*/  ULEA UR12, UR35, UR36, 0x5 ;  /* 0x00000024230c7291 */ /* 0x000fe2000f8e28ff */
[----:B------:R-:W-:Y:S01]  /*2230*/  UTMALDG.2D [UR40], [UR32], desc[UR50] ;  /* 0x00003228200075b4 */ /* 0x000fe20008009000 */
[----:B------:R-:W-:Y:S02]  /*2240*/  USHF.R.U32.HI UR13, URZ, UR21, UR13 ;  /* 0x00000015ff0d7299 */ /* 0x000fe4000801160d */
[----:B------:R-:W-:Y:S02]  /*2250*/  ULEA UR19, UR34, UR12, 0xa ;  /* 0x0000000c22137291 */ /* 0x000fe4000f8e50ff */
[----:B------:R-:W-:Y:S02]  /*2260*/  USEL UR13, UR9, UR13, !UP0 ;  /* 0x0000000d090d7287 */ /* 0x000fe4000c000000 */
[----:B------:R-:W-:Y:S02]  /*2270*/  UIADD3 UR12, UPT, UPT, -UR9, URZ, URZ ;  /* 0x000000ff090c7290 */ /* 0x000fe4000fffe1ff */
[----:B------:R-:W-:Y:S02]  /*2280*/  UIMAD.WIDE.U32 UR14, UR13, UR26, URZ ;  /* 0x0000001a0d0e72a5 */ /* 0x000fe4000f8e00ff */
[----:B------:R-:W-:Y:S02]  /*2290*/  UIMAD UR12, UR22, UR12, UR43 ;  /* 0x0000000c160c72a4 */ /* 0x000fe4000f8e022b */
[----:B------:R-:W-:Y:S02]  /*22a0*/  UIADD3 UR30, UP0, UPT, UR48, 0x180, URZ ;  /* 0x00000180301e7890 */ /* 0x000fe4000ff1e0ff */
[----:B------:R-:W-:Y:S02]  /*22b0*/  UIADD3 UR8, UPT, UPT, UR8, 0x1d600, URZ ;  /* 0x0001d60008087890 */ /* 0x000fe4000fffe0ff */
[----:B------:R-:W-:Y:S02]  /*22c0*/  UIADD3.X UR31, UPT, UPT, URZ, UR49, URZ, UP0, !UPT ;  /* 0x00000031ff1f7290 */ /* 0x000fe400087fe4ff */
[----:B------:R-:W-:Y:S01]  /*22d0*/  UISETP.NE.AND UP0, UPT, UR18, UR46, UPT ;  /* 0x0000002e1200728c */ /* 0x000fe2000bf05270 */
[----:B------:R-:W-:Y:S02]  /*22e0*/  UMOV UR14, UR15 ;  /* 0x0000000f000e7c82 */ /* 0x000fe40008000000 */
[----:B------:R-:W-:Y:S04]  /*22f0*/  USHF.R.U32.HI UR11, URZ, UR25, UR14 ;  /* 0x00000019ff0b7299 */ /* 0x000fe8000801160e */
[----:B------:R-:W-:Y:S02]  /*2300*/  USEL UR14, UR13, UR11, !UP2 ;  /* 0x0000000b0d0e7287 */ /* 0x000fe4000d000000 */
[----:B------:R-:W-:Y:S02]  /*2310*/  UIADD3 UR11, UPT, UPT, -UR13, URZ, URZ ;  /* 0x000000ff0d0b7290 */ /* 0x000fe4000fffe1ff */
[----:B------:R-:W-:Y:S02]  /*2320*/  UIADD3 UR15, UPT, UPT, -UR14, URZ, URZ ;  /* 0x000000ff0e0f7290 */ /* 0x000fe4000fffe1ff */
[----:B------:R-:W-:Y:S02]  /*2330*/  UIMAD UR9, UR23, UR11, UR9 ;  /* 0x0000000b170972a4 */ /* 0x000fe4000f8e0209 */
[----:B------:R-:W-:Y:S02]  /*2340*/  UIMAD UR13, UR24, UR15, UR13 ;  /* 0x0000000f180d72a4 */ /* 0x000fe4000f8e020d */
[----:B------:R-:W-:Y:S02]  /*2350*/  UIMAD UR11, UR12, UR5, UR4 ;  /* 0x000000050c0b72a4 */ /* 0x000fe4000f8e0204 */
[----:B------:R-:W-:Y:S02]  /*2360*/  UIMAD UR12, UR9, UR16, UR6 ;  /* 0x00000010090c72a4 */ /* 0x000fe4000f8e0206 */
[----:B------:R-:W-:Y:S02]  /*2370*/  UIMAD UR13, UR13, UR17, UR7 ;  /* 0x000000110d0d72a4 */ /* 0x000fe4000f8e0207 */
[----:B------:R-:W-:Y:S01]  /*2380*/  UPRMT UR15, UR19, 0x5410, URZ ;  /* 0x00005410130f7896 */ /* 0x000fe200080000ff */
[----:B------:R-:W-:Y:S02]  /*2390*/  UMOV UR9, UR41 ;  /* 0x0000002900097c82 */ /* 0x000fe40008000000 */
[----:B------:R-:W-:Y:S06]  /*23a0*/  UMOV UR19, UR46 ;  /* 0x0000002e00137c82 */ /* 0x000fec0008000000 */
[----:B------:R3:W-:Y:S02]  /*23b0*/  UTMALDG.5D.IM2COL [UR8], [UR30], UR15 ;  /* 0x000000081e0073b4 */ /* 0x0007e4000806000f */
[----:B---3--:R-:W-:Y:S01]  /*23c0*/  UMOV UR11, UR38 ;  /* 0x00000026000b7c82 */ /* 0x008fe20008000000 */
[----:B-1----:R-:W-:Y:S05]  /*23d0*/  BRA.U UP0, `(.L_x_23) ;  /* 0xfffffffd00007547 */ /* 0x002fea000b83ffff */
.L_x_18:
[----:B------:R-:W-:Y:S01]  /*23e0*/  ULEA UR4, UR38, UR44, 0x3 ;  /* 0x0000002c26047291 */ /* 0x000fe2000f8e18ff */
[----:B------:R-:W-:Y:S01]  /*23f0*/  MOV R0, UR29 ;  /* 0x0000001d00007c02 */ /* 0x000fe20008000f00 */
[----:B------:R-:W-:Y:S01]  /*2400*/  @!P1 SYNCS.ARRIVE.TRANS64.A1T0 RZ, [UR44+0x1d8], RZ ;  /* 0x0001d8ffffff99a7 */ /* 0x000fe2000810002c */
[----:B------:R-:W-:Y:S02]  /*2410*/  UISETP.GT.AND UP0, UPT, UR58, UR57, UPT ;  /* 0x000000393a00728c */ /* 0x000fe4000bf04270 */
[----:B------:R-:W-:-:S04]  /*2420*/  SHF.L.U32 R0, R0, 0x1f, RZ ;  /* 0x0000001f00007819 */ /* 0x000fc800000006ff */
[----:B--2---:R1:W2:Y:S03]  /*2430*/  SYNCS.PHASECHK.TRANS64.TRYWAIT P0, [UR4+0xd0], R0 ;  /* 0x0000d000ff0075a7 */ /* 0x0042a60008001104 */
[----:B------:R-:W-:Y:S05]  /*2440*/  BRA.U !UP0, `(.L_x_24) ;  /* 0x0000000508547547 */ /* 0x000fea000b800000 */
[----:B------:R-:W3:Y:S01]  /*2450*/  LDCU.64 UR8, c[0x0][0x5c0] ;  /* 0x0000b800ff0877ac */ /* 0x000ee20008000a00 */
[----:B------:R-:W3:Y:S01]  /*2460*/  LDCU.64 UR40, c[0x0][0x5f8] ;  /* 0x0000bf00ff2877ac */ /* 0x000ee20008000a00 */
[----:B------:R-:W4:Y:S01]  /*2470*/  LDCU UR12, c[0x0][0x5c8] ;  /* 0x0000b900ff0c77ac */ /* 0x000f220008000800 */
[----:B------:R-:W4:Y:S01]  /*2480*/  LDCU UR11, c[0x0][0x600] ;  /* 0x0000c000ff0b77ac */ /* 0x000f220008000800 */
[----:B------:R-:W1:Y:S01]  /*2490*/  LDCU UR23, c[0x0][0x5a8] ;  /* 0x0000b500ff1777ac */ /* 0x000e620008000800 */
[----:B------:R-:W1:Y:S01]  /*24a0*/  LDCU UR22, c[0x0][0x59c] ;  /* 0x0000b380ff1677ac */ /* 0x000e620008000800 */
[----:B---3--:R-:W-:Y:S02]  /*24b0*/  UIMAD UR43, UR53, UR8, UR40 ;  /* 0x00000008352b72a4 */ /* 0x008fe4000f8e0228 */
[----:B------:R-:W-:Y:S01]  /*24c0*/  UIMAD UR41, UR45, UR9, UR41 ;  /* 0x000000092d2972a4 */ /* 0x000fe2000f8e0229 */
[----:B------:R-:W3:Y:S01]  /*24d0*/  LDCU UR18, c[0x0][0x590] ;  /* 0x0000b200ff1277ac */ /* 0x000ee20008000800 */
[----:B----4-:R-:W-:Y:S01]  /*24e0*/  UIMAD UR40, UR37, UR12, UR11 ;  /* 0x0000000c252872a4 */ /* 0x010fe2000f8e020b */
[----:B------:R-:W4:Y:S01]  /*24f0*/  LDCU UR27, c[0x0][0x594] ;  /* 0x0000b280ff1b77ac */ /* 0x000f220008000800 */
        /* <DEDUP_REMOVED lines=8> */
[----:B------:R-:W-:Y:S01]  /*2580*/  UIADD3 UR45, UPT, UPT, UR59, UR19, URZ ;  /* 0x000000133b2d7290 */ /* 0x000fe2000fffe0ff */
[----:B------:R-:W-:-:S11]  /*2590*/  UMOV UR11, UR38 ;  /* 0x00000026000b7c82 */ /* 0x000fd60008000000 */
.L_x_29:
[----:B--2---:R-:W-:Y:S01]  /*25a0*/  @!P2 MOV R3, 0x2000 ;  /* 0x000020000003a802 */ /* 0x004fe20000000f00 */
[----:B------:R-:W-:Y:S01]  /*25b0*/  ULEA UR33, UR11, UR44, 0x3 ;  /* 0x0000002c0b217291 */ /* 0x000fe2000f8e18ff */
[----:B--23--:R-:W-:Y:S11]  /*25c0*/  @P0 BRA `(.L_x_25) ;  /* 0x0000000000100947 */ /* 0x00cff60003800000 */
[----:B------:R-:W-:Y:S04]  /*25d0*/  MOV R4, UR29 ;  /* 0x0000001d00047c02 */ /* 0x000fe80008000f00 */
[----:B------:R-:W-:Y:S04]  /*25e0*/  SHF.L.U32 R4, R4, 0x1f, RZ ;  /* 0x0000001f04047819 */ /* 0x000fe800000006ff */
[----:B------:R-:W2:Y:S02]  /*25f0*/  SYNCS.PHASECHK.TRANS64.TRYWAIT P0, [UR33+0xd0], R4 ;  /* 0x0000d004ff0075a7 */ /* 0x000ea40008001121 */
[----:B--2---:R-:W-:Y:S05]  /*2600*/  @!P0 BRA `(.L_x_26) ;  /* 0x0000006c00808947 */ /* 0x004fea0003800000 */
.L_x_25:
[----:B------:R2:W-:Y:S01]  /*2610*/  @!P2 SYNCS.ARRIVE.TRANS64 RZ, [UR33], R3 ;  /* 0x00000003ffffa9a7 */ /* 0x0005e20008000021 */
[----:B------:R-:W-:Y:S04]  /*2620*/  BSSY.RECONVERGENT B0, `(.L_x_27) ;  /* 0x0000003000007945 */ /* 0x000fe80003800200 */
[----:B------:R-:W-:Y:S05]  /*2630*/  @P3 BRA `(.L_x_28) ;  /* 0x0000000000043947 */ /* 0x000fea0003800000 */
[----:B-1-34-:R-:W-:Y:S05]  /*2640*/  BPT.TRAP 0x1 ;  /* 0x000000040000795c */ /* 0x01afea0000300000 */
.L_x_28:
[----:B-1-34-:R-:W-:Y:S05]  /*2650*/  BSYNC.RECONVERGENT B0 ;  /* 0x0000000000007941 */ /* 0x01afea0003800200 */
.L_x_27:
        /* <DEDUP_REMOVED lines=10> */
[----:B------:R-:W-:Y:S01]  /*2700*/  MOV R0, UR29 ;  /* 0x0000001d00007c02 */ /* 0x000fe20008000f00 */
[----:B------:R-:W-:Y:S02]  /*2710*/  ULEA UR28, UR41, UR43, 0x5 ;  /* 0x0000002b291c7291 */ /* 0x000fe4000f8e28ff */
[----:B------:R-:W-:Y:S01]  /*2720*/  UIADD3.X UR37, UPT, UPT, URZ, UR49, URZ, UP1, !UPT ;  /* 0x00000031ff257290 */ /* 0x000fe20008ffe4ff */
[----:B------:R-:W-:Y:S01]  /*2730*/  SHF.L.U32 R0, R0, 0x1f, RZ ;  /* 0x0000001f00007819 */ /* 0x000fe200000006ff */
[----:B------:R-:W-:Y:S02]  /*2740*/  ULEA UR28, UR40, UR28, 0xa ;  /* 0x0000001c281c7291 */ /* 0x000fe4000f8e50ff */
[----:B------:R-:W-:Y:S01]  /*2750*/  UIADD3 UR19, UPT, UPT, UR19, 0x1, URZ ;  /* 0x0000000113137890 */ /* 0x000fe2000fffe0ff */
[----:B------:R1:W3:Y:S01]  /*2760*/  SYNCS.PHASECHK.TRANS64.TRYWAIT P0, [UR8+0xd0], R0 ;  /* 0x0000d000ff0075a7 */ /* 0x0002e20008001108 */
[----:B------:R-:W-:Y:S01]  /*2770*/  UIMAD.WIDE.U32 UR8, UR35, UR27, URZ ;  /* 0x0000001b230872a5 */ /* 0x000fe2000f8e00ff */
[----:B------:R-:W-:Y:S01]  /*2780*/  UMOV UR50, 0x0 ;  /* 0x0000000000327882 */ /* 0x000fe20000000000 */
[----:B------:R-:W-:Y:S02]  /*2790*/  UMOV UR51, 0x10000000 ;  /* 0x1000000000337882 */ /* 0x000fe40000000000 */
[----:B------:R-:W-:Y:S01]  /*27a0*/  USHF.R.U32.HI UR9, URZ, UR26, UR9 ;  /* 0x0000001aff097299 */ /* 0x000fe20008011609 */
[----:B------:R-:W-:Y:S03]  /*27b0*/  UMOV UR34, UR42 ;  /* 0x0000002a00227c82 */ /* 0x000fe60008000000 */
[----:B------:R-:W-:Y:S02]  /*27c0*/  USEL UR9, UR35, UR9, !UP0 ;  /* 0x0000000923097287 */ /* 0x000fe4000c000000 */
[----:B------:R-:W-:Y:S02]  /*27d0*/  UISETP.NE.AND UP0, UPT, UR22, 0x1, UPT ;  /* 0x000000011600788c */ /* 0x000fe4000bf05270 */
[----:B------:R-:W-:Y:S02]  /*27e0*/  UIMAD.WIDE.U32 UR12, UR9, UR20, URZ ;  /* 0x00000014090c72a5 */ /* 0x000fe4000f8e00ff */
[----:B------:R-:W-:Y:S02]  /*27f0*/  ULEA UR12, UR11, UR44, 0xc ;  /* 0x0000002c0b0c7291 */ /* 0x000fe4000f8e60ff */
[----:B------:R-:W-:Y:S02]  /*2800*/  USHF.R.U32.HI UR13, URZ, UR21, UR13 ;  /* 0x00000015ff0d7299 */ /* 0x000fe4000801160d */
[----:B------:R-:W-:Y:S02]  /*2810*/  UIADD3 UR32, UPT, UPT, UR12, 0x3600, URZ ;  /* 0x000036000c207890 */ /* 0x000fe4000fffe0ff */
[----:B------:R-:W-:Y:S02]  /*2820*/  USEL UR13, UR9, UR13, !UP0 ;  /* 0x0000000d090d7287 */ /* 0x000fe4000c000000 */
[----:B------:R-:W-:Y:S02]  /*2830*/  UIADD3 UR30, UP0, UPT, UR48, 0x180, URZ ;  /* 0x00000180301e7890 */ /* 0x000fe4000ff1e0ff */
[----:B------:R-:W-:Y:S02]  /*2840*/  UIMAD.WIDE.U32 UR14, UR13, UR25, URZ ;  /* 0x000000190d0e72a5 */ /* 0x000fe4000f8e00ff */
[----:B------:R-:W-:Y:S01]  /*2850*/  UIADD3.X UR31, UPT, UPT, URZ, UR49, URZ, UP0, !UPT ;  /* 0x00000031ff1f7290 */ /* 0x000fe200087fe4ff */
[----:B------:R-:W-:Y:S01]  /*2860*/  UTMALDG.2D [UR32], [UR36], desc[UR50] ;  /* 0x00003220240075b4 */ /* 0x000fe20008009000 */
[----:B------:R-:W-:Y:S03]  /*2870*/  UISETP.NE.AND UP0, UPT, UR19, UR45, UPT ;  /* 0x0000002d1300728c */ /* 0x000fe6000bf05270 */
[----:B------:R-:W-:Y:S02]  /*2880*/  UMOV UR8, UR15 ;  /* 0x0000000f00087c82 */ /* 0x000fe40008000000 */
[----:B------:R-:W-:Y:S02]  /*2890*/  USHF.R.U32.HI UR11, URZ, UR24, UR8 ;  /* 0x00000018ff0b7299 */ /* 0x000fe40008011608 */
[----:B------:R-:W-:Y:S02]  /*28a0*/  UIADD3 UR8, UPT, UPT, UR12, 0x1d600, URZ ;  /* 0x0001d6000c087890 */ /* 0x000fe4000fffe0ff */
[----:B------:R-:W-:Y:S02]  /*28b0*/  USEL UR14, UR13, UR11, !UP2 ;  /* 0x0000000b0d0e7287 */ /* 0x000fe4000d000000 */
[----:B------:R-:W-:Y:S02]  /*28c0*/  UIADD3 UR12, UPT, UPT, -UR9, URZ, URZ ;  /* 0x000000ff090c7290 */ /* 0x000fe4000fffe1ff */
[----:B------:R-:W-:Y:S02]  /*28d0*/  UIADD3 UR11, UPT, UPT, -UR13, URZ, URZ ;  /* 0x000000ff0d0b7290 */ /* 0x000fe4000fffe1ff */
[----:B------:R-:W-:Y:S02]  /*28e0*/  UIADD3 UR15, UPT, UPT, -UR14, URZ, URZ ;  /* 0x000000ff0e0f7290 */ /* 0x000fe4000fffe1ff */
[----:B------:R-:W-:Y:S02]  /*28f0*/  UIMAD UR12, UR18, UR12, UR35 ;  /* 0x0000000c120c72a4 */ /* 0x000fe4000f8e0223 */
[----:B------:R-:W-:Y:S02]  /*2900*/  UIMAD UR9, UR22, UR11, UR9 ;  /* 0x0000000b160972a4 */ /* 0x000fe4000f8e0209 */
[----:B------:R-:W-:Y:S02]  /*2910*/  UIMAD UR13, UR23, UR15, UR13 ;  /* 0x0000000f170d72a4 */ /* 0x000fe4000f8e020d */
[----:B------:R-:W-:Y:S02]  /*2920*/  UIMAD UR11, UR12, UR5, UR4 ;  /* 0x000000050c0b72a4 */ /* 0x000fe4000f8e0204 */
[----:B------:R-:W-:Y:S02]  /*2930*/  UIMAD UR12, UR9, UR16, UR6 ;  /* 0x00000010090c72a4 */ /* 0x000fe4000f8e0206 */
[----:B------:R-:W-:Y:S02]  /*2940*/  UIMAD UR13, UR13, UR17, UR7 ;  /* 0x000000110d0d72a4 */ /* 0x000fe4000f8e0207 */
[----:B------:R-:W-:Y:S01]  /*2950*/  UPRMT UR15, UR28, 0x5410, URZ ;  /* 0x000054101c0f7896 */ /* 0x000fe200080000ff */
[----:B------:R-:W-:Y:S08]  /*2960*/  UMOV UR9, UR33 ;  /* 0x0000002100097c82 */ /* 0x000ff00008000000 */
[----:B------:R4:W-:Y:S02]  /*2970*/  UTMALDG.5D.IM2COL [UR8], [UR30], UR15 ;  /* 0x000000081e0073b4 */ /* 0x0009e4000806000f */
[----:B----4-:R-:W-:Y:S01]  /*2980*/  UMOV UR11, UR38 ;  /* 0x00000026000b7c82 */ /* 0x010fe20008000000 */
[----:B-1----:R-:W-:Y:S05]  /*2990*/  BRA.U UP0, `(.L_x_29) ;  /* 0xfffffffd00007547 */ /* 0x002fea000b83ffff */
.L_x_24:
[----:B--2-4-:R-:W-:Y:S01]  /*29a0*/  SHF.L.U32 R3, R2, 0x1f, RZ ;  /* 0x0000001f02037819 */ /* 0x014fe200000006ff */
[----:B------:R-:W-:-:S03]  /*29b0*/  NOP ;  /* 0x0000000000007918 */ /* 0x000fc60000000000 */
[----:B---3--:R-:W2:Y:S02]  /*29c0*/  SYNCS.PHASECHK.TRANS64.TRYWAIT P0, [UR44+0x1e0], R3 ;  /* 0x0001e003ff0075a7 */ /* 0x008ea4000800112c */
[----:B--2---:R-:W-:Y:S05]  /*29d0*/  @!P0 BRA `(.L_x_30) ;  /* 0x0000006800a48947 */ /* 0x004fea0003800000 */
.L_x_133:
[----:B------:R-:W2:Y:S01]  /*29e0*/  LDS.128 R4, [UR44+0x220] ;  /* 0x0002202cff047984 */ /* 0x000ea20008000c00 */
[----:B------:R-:W-:Y:S02]  /*29f0*/  UIADD3 UR4, UPT, UPT, UR44, 0x1e8, URZ ;  /* 0x000001e82c047890 */ /* 0x000fe4000fffe0ff */
[----:B------:R-:W-:Y:S01]  /*2a00*/  UISETP.GE.AND UP0, UPT, UR39, 0x1, UPT ;  /* 0x000000012700788c */ /* 0x000fe2000bf06270 */
[----:B------:R-:W-:Y:S01]  /*2a10*/  @!PT LDS RZ, [RZ] ;  /* 0x00000000fffff984 */ /* 0x000fe20000000800 */
[----:B------:R-:W-:Y:S01]  /*2a20*/  @!PT LDS RZ, [RZ] ;  /* 0x00000000fffff984 */ /* 0x000fe20000000800 */
[----:B------:R-:W-:Y:S01]  /*2a30*/  @!PT LDS RZ, [RZ] ;  /* 0x00000000fffff984 */ /* 0x000fe20000000800 */
[----:B------:R-:W-:Y:S01]  /*2a40*/  @!PT LDS RZ, [RZ] ;  /* 0x00000000fffff984 */ /* 0x000fe20000000800 */
[----:B------:R3:W-:Y:S06]  /*2a50*/  MEMBAR.ALL.CTA ;  /* 0x0000000000007992 */ /* 0x0007ec0000008000 */
[----:B---3--:R-:W3:Y:S01]  /*2a60*/  FENCE.VIEW.ASYNC.S ;  /* 0x00000000000073c6 */ /* 0x008ee20000000000 */
[----:B------:R-:W-:-:S09]  /*2a70*/  UPRMT UR4, URZ, 0x654, UR4 ;  /* 0x00000654ff047896 */ /* 0x000fd20008000004 */
[----:B---3--:R-:W-:Y:S01]  /*2a80*/  SYNCS.ARRIVE.TRANS64.RED.A1T0 RZ, [UR4], RZ ;  /* 0x000000ffffff79a7 */ /* 0x008fe20008100404 */
[----:B--2---:R-:W-:-:S13]  /*2a90*/  LOP3.LUT P0, RZ, R6, 0x1, RZ, 0xc0, !PT ;  /* 0x0000000106ff7812 */ /* 0x004fda000780c0ff */
[----:B------:R-:W-:Y:S01]  /*2aa0*/  VOTEU.ANY UP1, P0 ;  /* 0x0000000000ff7886 */ /* 0x000fe20000020100 */
[----:B------:R-:W-:-:S13]  /*2ab0*/  PLOP3.LUT P0, PT, PT, PT, UP1, 0x80, 0x8 ;  /* 0x000000000008781c */ /* 0x000fda0003f0f018 */
[----:B-1----:R-:W-:Y:S02]  /*2ac0*/  @P0 MOV R0, R4 ;  /* 0x0000000400000202 */ /* 0x002fe40000000f00 */
[----:B------:R-:W-:Y:S02]  /*2ad0*/  @P0 LOP3.LUT R4, R5, 0xffff, RZ, 0xc0, !PT ;  /* 0x0000ffff05040812 */ /* 0x000fe400078ec0ff */
[----:B------:R-:W-:Y:S02]  /*2ae0*/  @P0 R2UR UR6, R0 ;  /* 0x00000000000602ca */ /* 0x000fe400000e0000 */
[----:B------:R-:W-:-:S11]  /*2af0*/  @P0 R2UR UR5, R4 ;  /* 0x00000000040502ca */ /* 0x000fd600000e0000 */
[----:B------:R-:W-:Y:S02]  /*2b00*/  @UP1 UMOV UR52, UR6 ;  /* 0x0000000600341c82 */ /* 0x000fe40008000000 */
[----:B------:R-:W-:Y:S01]  /*2b10*/  @UP1 UMOV UR47, UR5 ;  /* 0x00000005002f1c82 */ /* 0x000fe20008000000 */
[----:B------:R-:W-:Y:S05]  /*2b20*/  BRA.U !UP0, `(.L_x_31) ;  /* 0x0000000108d47547 */ /* 0x000fea000b800000 */
[----:B------:R-:W1:Y:S01]  /*2b30*/  LDCU.128 UR16, c[0x0][0xc10] ;  /* 0x00018200ff1077ac */ /* 0x000e620008000c00 */
[----:B------:R-:W2:Y:S01]  /*2b40*/  LDCU UR20, c[0x0][0xc20] ;  /* 0x00018400ff1477ac */ /* 0x000ea20008000800 */
[----:B------:R-:W3:Y:S01]  /*2b50*/  LDCU UR13, c[0x0][0xc0c] ;  /* 0x00018180ff0d77ac */ /* 0x000ee20008000800 */
[----:B------:R-:W4:Y:S01]  /*2b60*/  LDCU.64 UR14, c[0x0][0xc28] ;  /* 0x00018500ff0e77ac */ /* 0x000f220008000a00 */
[----:B------:R-:W-:Y:S02]  /*2b70*/  UISETP.NE.AND UP3, UPT, UR39, 0x1, UPT ;  /* 0x000000012700788c */ /* 0x000fe4000bf65270 */
[----:B-1----:R-:W-:Y:S02]  /*2b80*/  UIMAD.WIDE.U32 UR4, UR55, UR19, URZ ;  /* 0x00000013370472a5 */ /* 0x002fe4000f8e00ff */
[----:B------:R-:W-:Y:S02]  /*2b90*/  UIMAD.WIDE.U32 UR6, UR56, UR16, URZ ;  /* 0x00000010380672a5 */ /* 0x000fe4000f8e00ff */
[----:B------:R-:W-:-:S02]  /*2ba0*/  UISETP.NE.AND UP0, UPT, UR18, 0x1, UPT ;  /* 0x000000011200788c */ /* 0x000fc4000bf05270 */
[----:B------:R-:W-:Y:S01]  /*2bb0*/  UIMAD.WIDE.U32 UR10, UR47, UR19, URZ ;  /* 0x000000132f0a72a5 */ /* 0x000fe2000f8e00ff */
[----:B------:R-:W-:Y:S01]  /*2bc0*/  UMOV UR4, UR5 ;  /* 0x0000000500047c82 */ /* 0x000fe20008000000 */
[----:B---3--:R-:W-:Y:S02]  /*2bd0*/  UISETP.NE.AND UP2, UPT, UR13, 0x1, UPT ;  /* 0x000000010d00788c */ /* 0x008fe4000bf45270 */
[----:B--2---:R-:W-:Y:S02]  /*2be0*/  USHF.R.U32.HI UR5, URZ, UR20, UR4 ;  /* 0x00000014ff057299 */ /* 0x004fe40008011604 */
[----:B------:R-:W-:Y:S01]  /*2bf0*/  UIMAD.WIDE.U32 UR8, UR52, UR16, URZ ;  /* 0x00000010340872a5 */ /* 0x000fe2000f8e00ff */
[----:B------:R-:W-:Y:S01]  /*2c00*/  UMOV UR4, UR7 ;  /* 0x0000000700047c82 */ /* 0x000fe20008000000 */
[----:B------:R-:W-:Y:S02]  /*2c10*/  USEL UR5, UR55, UR5, !UP0 ;  /* 0x0000000537057287 */ /* 0x000fe4000c000000 */
[----:B------:R-:W-:-:S02]  /*2c20*/  USHF.R.U32.HI UR4, URZ, UR17, UR4 ;  /* 0x00000011ff047299 */ /* 0x000fc40008011604 */
[----:B----4-:R-:W-:Y:S02]  /*2c30*/  UIMAD.WIDE.U32 UR6, UR5, UR14, URZ ;  /* 0x0000000e050672a5 */ /* 0x010fe4000f8e00ff */
[----:B------:R-:W-:Y:S01]  /*2c40*/  USEL UR12, UR56, UR4, !UP2 ;  /* 0x00000004380c7287 */ /* 0x000fe2000d000000 */
[----:B------:R-:W-:Y:S02]  /*2c50*/  UMOV UR8, UR9 ;  /* 0x0000000900087c82 */ /* 0x000fe40008000000 */
[----:B------:R-:W-:Y:S01]  /*2c60*/  UMOV UR4, UR11 ;  /* 0x0000000b00047c82 */ /* 0x000fe20008000000 */
[----:B------:R-:W-:Y:S01]  /*2c70*/  UIMAD.WIDE.U32 UR10, UR12, UR14, URZ ;  /* 0x0000000e0c0a72a5 */ /* 0x000fe2000f8e00ff */
[----:B------:R-:W-:Y:S01]  /*2c80*/  UMOV UR6, UR7 ;  /* 0x0000000700067c82 */ /* 0x000fe20008000000 */
[----:B------:R-:W-:Y:S02]  /*2c90*/  USHF.R.U32.HI UR4, URZ, UR20, UR4 ;  /* 0x00000014ff047299 */ /* 0x000fe40008011604 */
[----:B------:R-:W-:-:S02]  /*2ca0*/  @UP3 USHF.R.U32.HI UR5, URZ, UR15, UR6 ;  /* 0x0000000fff053299 */ /* 0x000fc40008011606 */
[----:B------:R-:W-:Y:S01]  /*2cb0*/  USHF.R.U32.HI UR17, URZ, UR17, UR8 ;  /* 0x00000011ff117299 */ /* 0x000fe20008011608 */
[----:B------:R-:W-:Y:S01]  /*2cc0*/  UMOV UR6, UR11 ;  /* 0x0000000b00067c82 */ /* 0x000fe20008000000 */
[----:B------:R-:W-:Y:S02]  /*2cd0*/  USEL UR4, UR47, UR4, !UP0 ;  /* 0x000000042f047287 */ /* 0x000fe4000c000000 */
[----:B------:R-:W-:Y:S02]  /*2ce0*/  @UP3 USHF.R.U32.HI UR12, URZ, UR15, UR6 ;  /* 0x0000000fff0c3299 */ /* 0x000fe40008011606 */
[----:B------:R-:W-:Y:S02]  /*2cf0*/  UIMAD UR6, UR39, UR5, URZ ;  /* 0x00000005270672a4 */ /* 0x000fe4000f8e02ff */
[----:B------:R-:W-:Y:S02]  /*2d00*/  USEL UR5, UR52, UR17, !UP2 ;  /* 0x0000001134057287 */ /* 0x000fe4000d000000 */
[----:B------:R-:W-:-:S02]  /*2d10*/  UIMAD UR8, UR39, UR12, URZ ;  /* 0x0000000c270872a4 */ /* 0x000fc4000f8e02ff */
[----:B------:R-:W-:Y:S02]  /*2d20*/  UISETP.GE.AND UP0, UPT, UR4, UR6, UPT ;  /* 0x000000060400728c */ /* 0x000fe4000bf06270 */
[----:B------:R-:W-:Y:S02]  /*2d30*/  UIMAD.WIDE.U32 UR6, UR4, UR14, URZ ;  /* 0x0000000e040672a5 */ /* 0x000fe4000f8e00ff */
[----:B------:R-:W-:Y:S02]  /*2d40*/  UISETP.GE.OR UP0, UPT, UR5, UR8, UP0 ;  /* 0x000000080500728c */ /* 0x000fe40008706670 */
[----:B------:R-:W-:Y:S02]  /*2d50*/  UIMAD.WIDE.U32 UR8, UR5, UR14, URZ ;  /* 0x0000000e050872a5 */ /* 0x000fe4000f8e00ff */
[----:B------:R-:W-:Y:S01]  /*2d60*/  UIADD3 UR10, UPT, UPT, -UR4, URZ, URZ ;  /* 0x000000ff040a7290 */ /* 0x000fe2000fffe1ff */
[----:B------:R-:W-:Y:S02]  /*2d70*/  UMOV UR6, UR7 ;  /* 0x0000000700067c82 */ /* 0x000fe40008000000 */
[----:B------:R-:W-:-:S02]  /*2d80*/  USHF.R.U32.HI UR6, URZ, UR15, UR6 ;  /* 0x0000000fff067299 */ /* 0x000fc40008011606 */
[----:B------:R-:W-:Y:S02]  /*2d90*/  UIMAD UR10, UR18, UR10, UR47 ;  /* 0x0000000a120a72a4 */ /* 0x000fe4000f8e022f */
[----:B------:R-:W-:Y:S01]  /*2da0*/  USEL UR6, UR4, UR6, !UP3 ;  /* 0x0000000604067287 */ /* 0x000fe2000d800000 */
[----:B------:R-:W-:Y:S01]  /*2db0*/  @!UP0 UMOV UR7, UR9 ;  /* 0x0000000900078c82 */ /* 0x000fe20008000000 */
[----:B------:R-:W-:Y:S02]  /*2dc0*/  UIADD3 UR9, UPT, UPT, -UR5, URZ, URZ ;  /* 0x000000ff05097290 */ /* 0x000fe4000fffe1ff */
[----:B------:R-:W-:Y:S02]  /*2dd0*/  @!UP0 USHF.R.U32.HI UR7, URZ, UR15, UR7 ;  /* 0x0000000fff078299 */ /* 0x000fe40008011607 */
[----:B------:R-:W-:Y:S02]  /*2de0*/  UIADD3 UR8, UPT, UPT, -UR6, URZ, URZ ;  /* 0x000000ff06087290 */ /* 0x000fe4000fffe1ff */
[----:B------:R-:W-:-:S02]  /*2df0*/  @!UP0 USEL UR7, UR5, UR7, !UP3 ;  /* 0x0000000705078287 */ /* 0x000fc4000d800000 */
[----:B------:R-:W-:Y:S02]  /*2e00*/  UIMAD UR8, UR39, UR8, UR4 ;  /* 0x00000008270872a4 */ /* 0x000fe4000f8e0204 */
[----:B------:R-:W-:Y:S02]  /*2e10*/  @!UP0 UIADD3 UR6, UPT, UPT, UR6, -UR7, URZ ;  /* 0x8000000706068290 */ /* 0x000fe4000fffe0ff */
[----:B------:R-:W-:Y:S02]  /*2e20*/  @!UP0 UIMAD UR7, UR8, UR12, UR7 ;  /* 0x0000000c080782a4 */ /* 0x000fe4000f8e0207 */
[----:B------:R-:W-:Y:S02]  /*2e30*/  @!UP0 UIMAD UR4, UR39, UR6, UR5 ;  /* 0x00000006270482a4 */ /* 0x000fe4000f8e0205 */
[----:B------:R-:W-:Y:S02]  /*2e40*/  UIMAD UR6, UR13, UR9, UR52 ;  /* 0x000000090d0672a4 */ /* 0x000fe4000f8e0234 */
[----:B------:R-:W-:Y:S01]  /*2e50*/  UIMAD UR47, UR4, UR18, UR10 ;  /* 0x00000012042f72a4 */ /* 0x000fe2000f8e020a */
[----:B------:R-:W-:-:S02]  /*2e60*/  @!UP0 UMOV UR5, UR7 ;  /* 0x0000000700058c82 */ /* 0x000fc40008000000 */
[----:B------:R-:W-:-:S12]  /*2e70*/  UIMAD UR52, UR5, UR13, UR6 ;  /* 0x0000000d053472a4 */ /* 0x000fd8000f8e0206 */
.L_x_31:
        /* <DEDUP_REMOVED lines=20> */
.L_x_32:
[----:B------:R-:W-:Y:S02]  /*2fc0*/  R2UR UR5, R49 ;  /* 0x00000000310572ca */ /* 0x000fe400000e0000 */
[----:B------:R-:W-:Y:S02]  /*2fd0*/  R2UR UR4, R48 ;  /* 0x00000000300472ca */ /* 0x000fe400000e0000 */
[----:B------:R-:W-:Y:S02]  /*2fe0*/  PLOP3.LUT P1, PT, PT, PT, PT, 0x80, 0x8 ;  /* 0x000000000008781c */ /* 0x000fe40003f2f070 */
[----:B------:R-:W-:-:S07]  /*2ff0*/  LOP3.LUT R2, R2, 0x1, RZ, 0x3c, !PT ;  /* 0x0000000102027812 */ /* 0x000fce00078e3cff */
[----:B------:R-:W-:Y:S02]  /*3000*/  UIADD3 UR28, UPT, UPT, UR52, UR5, URZ ;  /* 0x00000005341c7290 */ /* 0x000fe4000fffe0ff */
[----:B------:R-:W-:Y:S01]  /*3010*/  UIADD3 UR22, UPT, UPT, UR47, UR4, URZ ;  /* 0x000000042f167290 */ /* 0x000fe2000fffe0ff */
[----:B------:R-:W-:Y:S11]  /*3020*/  BRA.U UP1, `(.L_x_33) ;  /* 0xffffffe501cc7547 */ /* 0x000ff6000b83ffff */
[----:B------:R-:W-:Y:S01]  /*3030*/  UIADD3 UR44, UPT, UPT, UR44, 0xd0, URZ ;  /* 0x000000d02c2c7890 */ /* 0x000fe2000fffe0ff */
[----:B------:R-:W-:-:S03]  /*3040*/  MOV R2, UR29 ;  /* 0x0000001d00027c02 */ /* 0x000fc60008000f00 */
[----:B------:R-:W-:Y:S01]  /*3050*/  ULEA UR4, UR38, UR44, 0x3 ;  /* 0x0000002c26047291 */ /* 0x000fe2000f8e18ff */
[----:B------:R-:W-:-:S08]  /*3060*/  SHF.L.U32 R2, R2, 0x1f, RZ ;  /* 0x0000001f02027819 */ /* 0x000fd000000006ff */
[----:B------:R-:W1:Y:S02]  /*3070*/  SYNCS.PHASECHK.TRANS64.TRYWAIT P0, [UR4], R2 ;  /* 0x00000002ff0075a7 */ /* 0x000e640008001104 */
[----:B-1----:R-:W-:Y:S05]  /*3080*/  @!P0 BRA `(.L_x_34) ;  /* 0x0000006400108947 */ /* 0x002fea0003800000 */
.L_x_135:
[----:B------:R-:W-:-:S04]  /*3090*/  UIADD3 UR4, UPT, UPT, UR38, 0x1, URZ ;  /* 0x0000000126047890 */ /* 0x000fc8000fffe0ff */
[----:B------:R-:W-:-:S04]  /*30a0*/  UISETP.NE.AND UP0, UPT, UR4, 0x1a, UPT ;  /* 0x0000001a0400788c */ /* 0x000fc8000bf05270 */
[----:B------:R-:W-:Y:S02]  /*30b0*/  USEL UR5, URZ, 0x1, UP0 ;  /* 0x00000001ff057887 */ /* 0x000fe40008000000 */
[----:B------:R-:W-:Y:S02]  /*30c0*/  USEL UR4, UR4, URZ, UP0 ;  /* 0x000000ff04047287 */ /* 0x000fe40008000000 */
[----:B------:R-:W-:Y:S02]  /*30d0*/  ULOP3.LUT UR6, UR29, UR5, URZ, 0x3c, !UPT ;  /* 0x000000051d067292 */ /* 0x000fe4000f8e3cff */
[----:B------:R-:W-:-:S04]  /*30e0*/  ULEA UR5, UR4, UR44, 0x3 ;  /* 0x0000002c04057291 */ /* 0x000fc8000f8e18ff */
[----:B-1----:R-:W-:-:S04]  /*30f0*/  MOV R2, UR6 ;  /* 0x0000000600027c02 */ /* 0x002fc80008000f00 */
[----:B------:R-:W-:-:S04]  /*3100*/  SHF.L.U32 R2, R2, 0x1f, RZ ;  /* 0x0000001f02027819 */ /* 0x000fc800000006ff */
[----:B------:R-:W1:Y:S02]  /*3110*/  SYNCS.PHASECHK.TRANS64.TRYWAIT P0, [UR5], R2 ;  /* 0x00000002ff0075a7 */ /* 0x000e640008001105 */
[----:B-1----:R-:W-:Y:S05]  /*3120*/  @!P0 BRA `(.L_x_35) ;  /* 0x0000006400008947 */ /* 0x002fea0003800000 */
.L_x_137:
        /* <DEDUP_REMOVED lines=10> */
.L_x_139:
        /* <DEDUP_REMOVED lines=10> */
.L_x_141:
        /* <DEDUP_REMOVED lines=10> */
.L_x_143:
        /* <DEDUP_REMOVED lines=10> */
.L_x_145:
        /* <DEDUP_REMOVED lines=10> */
.L_x_147:
        /* <DEDUP_REMOVED lines=10> */
.L_x_149:
        /* <DEDUP_REMOVED lines=10> */
.L_x_151:
        /* <DEDUP_REMOVED lines=10> */
.L_x_153:
        /* <DEDUP_REMOVED lines=10> */
.L_x_155:
        /* <DEDUP_REMOVED lines=10> */
.L_x_157:
        /* <DEDUP_REMOVED lines=10> */
.L_x_159:
        /* <DEDUP_REMOVED lines=10> */
.L_x_161:
        /* <DEDUP_REMOVED lines=10> */
.L_x_163:
        /* <DEDUP_REMOVED lines=10> */
.L_x_165:
        /* <DEDUP_REMOVED lines=10> */
.L_x_167:
        /* <DEDUP_REMOVED lines=10> */
.L_x_169:
        /* <DEDUP_REMOVED lines=10> */
.L_x_171:
        /* <DEDUP_REMOVED lines=10> */
.L_x_173:
        /* <DEDUP_REMOVED lines=10> */
.L_x_175:
        /* <DEDUP_REMOVED lines=10> */
.L_x_177:
        /* <DEDUP_REMOVED lines=10> */
.L_x_179:
        /* <DEDUP_REMOVED lines=10> */
.L_x_181:
        /* <DEDUP_REMOVED lines=10> */
.L_x_183:
[----:B------:R-:W-:-:S04]  /*3f90*/  UIADD3 UR4, UPT, UPT, UR4, 0x1, URZ ;  /* 0x0000000104047890 */ /* 0x000fc8000fffe0ff */
[----:B------:R-:W-:-:S04]  /*3fa0*/  UISETP.NE.AND UP0, UPT, UR4, 0x1a, UPT ;  /* 0x0000001a0400788c */ /* 0x000fc8000bf05270 */
[----:B------:R-:W-:Y:S02]  /*3fb0*/  USEL UR5, URZ, 0x1, UP0 ;  /* 0x00000001ff057887 */ /* 0x000fe40008000000 */
[----:B------:R-:W-:Y:S02]  /*3fc0*/  USEL UR4, UR4, URZ, UP0 ;  /* 0x000000ff04047287 */ /* 0x000fe40008000000 */
[----:B------:R-:W-:Y:S02]  /*3fd0*/  ULOP3.LUT UR5, UR6, UR5, URZ, 0x3c, !UPT ;  /* 0x0000000506057292 */ /* 0x000fe4000f8e3cff */
[----:B------:R-:W-:-:S04]  /*3fe0*/  ULEA UR4, UR4, UR44, 0x3 ;  /* 0x0000002c04047291 */ /* 0x000fc8000f8e18ff */
[----:B-1----:R-:W-:Y:S02]  /*3ff0*/  IMAD.U32 R2, RZ, RZ, UR5 ;  /* 0x00000005ff027e24 */ /* 0x002fe4000f8e00ff */
[----:B------:R-:W-:-:S03]  /*4000*/  MOV R0, UR4 ;  /* 0x0000000400007c02 */ /* 0x000fc60008000f00 */
[----:B------:R-:W-:-:S07]  /*4010*/  SHF.L.U32 R2, R2, 0x1f, RZ ;  /* 0x0000001f02027819 */ /* 0x000fce00000006ff */
.L_x_59:
[----:B-1----:R1:W2:Y:S02]  /*4020*/  SYNCS.PHASECHK.TRANS64.TRYWAIT P0, [R0+URZ], R2 ;  /* 0x00000002000075a7 */ /* 0x0022a400080011ff */
[----:B--2---:R-:W-:Y:S05]  /*4030*/  @!P0 NANOSLEEP.SYNCS 0x989680 ;  /* 0x009896800000895d */ /* 0x004fea0003900000 */
[----:B------:R-:W2:Y:S02]  /*4040*/  @!P0 SYNCS.PHASECHK.TRANS64 P0, [R0+URZ], R2 ;  /* 0x00000002000085a7 */ /* 0x000ea400080010ff */
[----:B--2---:R-:W-:Y:S05]  /*4050*/  @P0 EXIT ;  /* 0x000000000000094d */ /* 0x004fea0003800000 */
[----:B------:R-:W-:Y:S05]  /*4060*/  BRA `(.L_x_59) ;  /* 0xfffffffc00ec7947 */ /* 0x000fea000383ffff */
.L_x_17:
[----:B------:R-:W2:Y:S02]  /*4070*/  S2UR UR4, SR_CgaCtaId ;  /* 0x00000000000479c3 */ /* 0x000ea40000008800 */
[----:B--2---:R-:W-:-:S04]  /*4080*/  UISETP.NE.AND UP0, UPT, UR4, URZ, UPT ;  /* 0x000000ff0400728c */ /* 0x004fc8000bf05270 */
[----:B------:R-:W-:-:S09]  /*4090*/  UISETP.NE.OR UP0, UPT, UR15, 0x1, UP0 ;  /* 0x000000010f00788c */ /* 0x000fd20008705670 */
[----:B------:R-:W-:Y:S05]  /*40a0*/  BRA.U UP0, `(.L_x_60) ;  /* 0x0000000100b47547 */ /* 0x000fea000b800000 */
[----:B------:R-:W2:Y:S01]  /*40b0*/  S2UR UR5, SR_CgaCtaId ;  /* 0x00000000000579c3 */ /* 0x000ea20000008800 */
[----:B------:R-:W-:Y:S01]  /*40c0*/  UMOV UR4, 0x400 ;  /* 0x0000040000047882 */ /* 0x000fe20000000000 */
[----:B------:R-:W-:Y:S01]  /*40d0*/  HFMA2 R3, -RZ, RZ, 0, 5.9604644775390625e-08 ;  /* 0x00000001ff037431 */ /* 0x000fe200000001ff */
[----:B------:R-:W-:Y:S01]  /*40e0*/  ISETP.NE.AND P0, PT, R0, RZ, PT ;  /* 0x000000ff0000720c */ /* 0x000fe20003f05270 */
[----:B------:R-:W-:Y:S01]  /*40f0*/  IMAD.MOV.U32 R8, RZ, RZ, RZ ;  /* 0x000000ffff087224 */ /* 0x000fe200078e00ff */
[----:B--2---:R-:W-:-:S04]  /*4100*/  ULEA UR4, UR5, UR4, 0x18 ;  /* 0x0000000405047291 */ /* 0x004fc8000f8ec0ff */
[----:B------:R-:W-:Y:S02]  /*4110*/  UIADD3 UR5, UPT, UPT, UR4, 0x1e8, URZ ;  /* 0x000001e804057890 */ /* 0x000fe4000fffe0ff */
[----:B------:R-:W-:Y:S02]  /*4120*/  UIADD3 UR8, UPT, UPT, UR4, 0x1e0, URZ ;  /* 0x000001e004087890 */ /* 0x000fe4000fffe0ff */
[----:B------:R-:W-:-:S12]  /*4130*/  UPRMT UR5, URZ, 0x654, UR5 ;  /* 0x00000654ff057896 */ /* 0x000fd80008000005 */
.L_x_63:
[----:B------:R-:W-:Y:S01]  /*4140*/  SHF.L.U32 R6, R3, 0x1f, RZ ;  /* 0x0000001f03067819 */ /* 0x000fe200000006ff */
[----:B------:R-:W-:Y:S02]  /*4150*/  IMAD.U32 R4, RZ, RZ, UR8 ;  /* 0x00000008ff047e24 */ /* 0x000fe4000f8e00ff */
[----:B------:R-:W-:Y:S01]  /*4160*/  @!P0 IMAD.MOV.U32 R5, RZ, RZ, 0x10 ;  /* 0x00000010ff058424 */ /* 0x000fe200078e00ff */
[----:B------:R-:W2:Y:S02]  /*4170*/  SYNCS.PHASECHK.TRANS64.TRYWAIT P1, [UR4+0x1e8], R6 ;  /* 0x0001e806ff0075a7 */ /* 0x000ea40008021104 */
[----:B------:R-:W-:-:S04]  /*4180*/  PRMT R4, R0, 0x654, R4 ;  /* 0x0000065400047816 */ /* 0x000fc80000000004 */
[----:B------:R-:W-:Y:S01]  /*4190*/  SEL R2, R4, R2, !P0 ;  /* 0x0000000204027207 */ /* 0x000fe20004000000 */
[----:B--2---:R-:W-:Y:S06]  /*41a0*/  @!P1 BRA `(.L_x_61) ;  /* 0x0000005c00209947 */ /* 0x004fec0003800000 */
.L_x_185:
[----:B------:R-:W-:Y:S01]  /*41b0*/  UIADD3 UR6, UPT, UPT, UR4, 0x220, URZ ;  /* 0x0000022004067890 */ /* 0x000fe2000fffe0ff */
[----:B------:R3:W-:Y:S01]  /*41c0*/  @!P0 SYNCS.ARRIVE.TRANS64.RED RZ, [R2+URZ], R5 ;  /* 0x0000000502ff89a7 */ /* 0x0007e200080004ff */
[----:B------:R-:W-:Y:S01]  /*41d0*/  UIADD3 UR7, UPT, UPT, UR4, 0x1e0, URZ ;  /* 0x000001e004077890 */ /* 0x000fe2000fffe0ff */
[----:B------:R-:W-:-:S08]  /*41e0*/  LOP3.LUT R3, R3, 0x1, RZ, 0x3c, !PT ;  /* 0x0000000103037812 */ /* 0x000fd000078e3cff */
[----:B------:R-:W-:Y:S06]  /*41f0*/  UGETNEXTWORKID.BROADCAST [UR6], [UR7] ;  /* 0x00000000060073ca */ /* 0x000fec0008000100 */
[----:B---3--:R-:W-:-:S04]  /*4200*/  SHF.L.U32 R5, R8, 0x1f, RZ ;  /* 0x0000001f08057819 */ /* 0x008fc800000006ff */
[----:B------:R-:W3:Y:S02]  /*4210*/  SYNCS.PHASECHK.TRANS64.TRYWAIT P1, [UR4+0x1e0], R5 ;  /* 0x0001e005ff0075a7 */ /* 0x000ee40008021104 */
[----:B---3--:R-:W-:Y:S05]  /*4220*/  @!P1 BRA `(.L_x_62) ;  /* 0x0000005c00189947 */ /* 0x008fea0003800000 */
.L_x_187:
[----:B--2---:R-:W2:Y:S01]  /*4230*/  LDS.128 R4, [UR4+0x220] ;  /* 0x00022004ff047984 */ /* 0x004ea20008000c00 */
[----:B------:R-:W-:Y:S01]  /*4240*/  LOP3.LUT R8, R8, 0x1, RZ, 0x3c, !PT ;  /* 0x0000000108087812 */ /* 0x000fe200078e3cff */
[----:B------:R-:W-:Y:S01]  /*4250*/  @!PT LDS RZ, [RZ] ;  /* 0x00000000fffff984 */ /* 0x000fe20000000800 */
[----:B------:R-:W-:Y:S01]  /*4260*/  @!PT LDS RZ, [RZ] ;  /* 0x00000000fffff984 */ /* 0x000fe20000000800 */
[----:B------:R-:W-:Y:S01]  /*4270*/  @!PT LDS RZ, [RZ] ;  /* 0x00000000fffff984 */ /* 0x000fe20000000800 */
[----:B------:R-:W-:Y:S01]  /*4280*/  @!PT LDS RZ, [RZ] ;  /* 0x00000000fffff984 */ /* 0x000fe20000000800 */
[----:B------:R3:W-:Y:S06]  /*4290*/  MEMBAR.ALL.CTA ;  /* 0x0000000000007992 */ /* 0x0007ec0000008000 */
[----:B---3--:R-:W3:Y:S02]  /*42a0*/  FENCE.VIEW.ASYNC.S ;  /* 0x00000000000073c6 */ /* 0x008ee40000000000 */
[----:B---3--:R-:W-:Y:S01]  /*42b0*/  SYNCS.ARRIVE.TRANS64.RED.A1T0 RZ, [UR5], RZ ;  /* 0x000000ffffff79a7 */ /* 0x008fe20008100405 */
[----:B--2---:R-:W-:-:S13]  /*42c0*/  LOP3.LUT P1, RZ, R6, 0x1, RZ, 0xc0, !PT ;  /* 0x0000000106ff7812 */ /* 0x004fda000782c0ff */
[----:B------:R-:W-:Y:S05]  /*42d0*/  @P1 BRA `(.L_x_63) ;  /* 0xfffffffc00981947 */ /* 0x000fea000383ffff */
[----:B------:R-:W-:-:S04]  /*42e0*/  SHF.L.U32 R0, R3, 0x1f, RZ ;  /* 0x0000001f03007819 */ /* 0x000fc800000006ff */
[----:B------:R-:W2:Y:S02]  /*42f0*/  SYNCS.PHASECHK.TRANS64 P0, [UR4+0x1e8], R0 ;  /* 0x0001e800ff0075a7 */ /* 0x000ea40008001004 */
[----:B-12---:R-:W-:Y:S05]  /*4300*/  @P0 EXIT ;  /* 0x000000000000094d */ /* 0x006fea0003800000 */
[----:B------:R-:W-:-:S07]  /*4310*/  MOV R0, UR4 ;  /* 0x0000000400007c02 */ /* 0x000fce0008000f00 */
.L_x_64:
[----:B-1----:R-:W-:-:S04]  /*4320*/  SHF.L.U32 R2, R3, 0x1f, RZ ;  /* 0x0000001f03027819 */ /* 0x002fc800000006ff */
[----:B------:R1:W2:Y:S03]  /*4330*/  SYNCS.PHASECHK.TRANS64.TRYWAIT P0, [R0+URZ+0x1e8], R2 ;  /* 0x0001e802000075a7 */ /* 0x0002a600080011ff */
[----:B--2---:R-:W-:Y:S05]  /*4340*/  @!P0 NANOSLEEP.SYNCS 0x989680 ;  /* 0x009896800000895d */ /* 0x004fea0003900000 */
[----:B------:R-:W2:Y:S02]  /*4350*/  @!P0 SYNCS.PHASECHK.TRANS64 P0, [R0+URZ+0x1e8], R2 ;  /* 0x0001e802000085a7 */ /* 0x000ea400080010ff */
[----:B--2---:R-:W-:Y:S05]  /*4360*/  @P0 EXIT ;  /* 0x000000000000094d */ /* 0x004fea0003800000 */
[----:B------:R-:W-:Y:S05]  /*4370*/  BRA `(.L_x_64) ;  /* 0xfffffffc00e87947 */ /* 0x000fea000383ffff */
.L_x_60:
[----:B------:R-:W-:-:S09]  /*4380*/  UISETP.NE.AND UP0, UPT, UR15, URZ, UPT ;  /* 0x000000ff0f00728c */ /* 0x000fd2000bf05270 */
[----:B------:R-:W-:Y:S05]  /*4390*/  BRA.U UP0, `(.L_x_65) ;  /* 0x0000000d003c7547 */ /* 0x000fea000b800000 */
[----:B------:R-:W2:Y:S01]  /*43a0*/  S2UR UR7, SR_CgaCtaId ;  /* 0x00000000000779c3 */ /* 0x000ea20000008800 */
[----:B------:R-:W-:Y:S01]  /*43b0*/  UMOV UR4, 0x40 ;  /* 0x0000004000047882 */ /* 0x000fe20000000000 */
[----:B------:R-:W-:Y:S01]  /*43c0*/  NOP ;  /* 0x0000000000007918 */ /* 0x000fe20000000000 */
[----:B------:R-:W-:Y:S01]  /*43d0*/  UMOV UR6, 0x400 ;  /* 0x0000040000067882 */ /* 0x000fe20000000000 */
[----:B--2---:R-:W-:Y:S02]  /*43e0*/  ULEA UR5, UR7, UR4, 0x18 ;  /* 0x0000000407057291 */ /* 0x004fe4000f8ec0ff */
[----:B------:R-:W-:-:S07]  /*43f0*/  ULEA UR6, UR7, UR6, 0x18 ;  /* 0x0000000607067291 */ /* 0x000fce000f8ec0ff */
[----:B------:R-:W2:Y:S02]  /*4400*/  LDS.U8 R0, [UR5+0x1c] ;  /* 0x00001c05ff007984 */ /* 0x000ea40008000000 */
[----:B--2---:R-:W-:-:S13]  /*4410*/  ISETP.NE.AND P0, PT, R0, RZ, PT ;  /* 0x000000ff0000720c */ /* 0x004fda0003f05270 */
[----:B------:R-:W-:Y:S05]  /*4420*/  @P0 BRA `(.L_x_66) ;  /* 0x0000000000580947 */ /* 0x000fea0003800000 */
[----:B------:R-:W-:-:S13]  /*4430*/  ELECT P0, URZ, PT ;  /* 0x0000000000ff782f */ /* 0x000fda0003800000 */
[----:B------:R-:W-:Y:S05]  /*4440*/  @!P0 BRA `(.L_x_67) ;  /* 0x0000000000608947 */ /* 0x000fea0003800000 */
[----:B------:R-:W-:Y:S01]  /*4450*/  UMOV UR4, 0x10 ;  /* 0x0000001000047882 */ /* 0x000fe20000000000 */
[----:B------:R-:W-:Y:S01]  /*4460*/  HFMA2 R0, -RZ, RZ, 0, 5.9604644775390625e-08 ;  /* 0x00000001ff007431 */ /* 0x000fe200000001ff */
[----:B------:R-:W-:-:S03]  /*4470*/  MOV R2, 0xffff ;  /* 0x0000ffff00027802 */ /* 0x000fc60000000f00 */
[----:B------:R-:W-:Y:S04]  /*4480*/  DEPBAR.LE SB2, 0x36 ;  /* 0x0000ad800000791a */ /* 0x000fe80000000000 */
[----:B------:R-:W2:Y:S02]  /*4490*/  UTCATOMSWS.FIND_AND_SET.ALIGN UP0, UR4, UR4 ;  /* 0x00000004000475e3 */ /* 0x000ea40008000800 */
[----:B--2---:R-:W-:Y:S01]  /*44a0*/  MOV R3, UR4 ;  /* 0x0000000400037c02 */ /* 0x004fe20008000f00 */
[----:B------:R-:W-:Y:S06]  /*44b0*/  BRA.U UP0, `(.L_x_68) ;  /* 0x0000000100187547 */ /* 0x000fec000b800000 */
.L_x_69:
[----:B------:R-:W-:Y:S05]  /*44c0*/  NANOSLEEP 0x64 ;  /* 0x000000640000795d */ /* 0x000fea0003800000 */
[----:B------:R-:W-:-:S05]  /*44d0*/  UMOV UR4, 0x10 ;  /* 0x0000001000047882 */ /* 0x000fca0000000000 */
[----:B------:R-:W-:Y:S04]  /*44e0*/  DEPBAR.LE SB2, 0x36 ;  /* 0x0000ad800000791a */ /* 0x000fe80000000000 */
[----:B------:R-:W2:Y:S02]  /*44f0*/  UTCATOMSWS.FIND_AND_SET.ALIGN UP0, UR4, UR4 ;  /* 0x00000004000475e3 */ /* 0x000ea40008000800 */
[----:B--2---:R-:W-:Y:S01]  /*4500*/  MOV R3, UR4 ;  /* 0x0000000400037c02 */ /* 0x004fe20008000f00 */
[----:B------:R-:W-:Y:S05]  /*4510*/  BRA.U !UP0, `(.L_x_69) ;  /* 0xfffffffd08e87547 */ /* 0x000fea000b83ffff */
.L_x_68:
[-C--:B------:R-:W-:Y:S02]  /*4520*/  SHF.L.U32 R2, R2, R3.reuse, RZ ;  /* 0x0000000302027219 */ /* 0x080fe400000006ff */
[----:B------:R-:W-:Y:S01]  /*4530*/  SHF.L.U32 R0, R0, R3, RZ ;  /* 0x0000000300007219 */ /* 0x000fe200000006ff */
[----:B------:R-:W-:Y:S02]  /*4540*/  IMAD.SHL.U32 R3, R3, 0x20, RZ ;  /* 0x0000002003037824 */ /* 0x000fe400078e00ff */
[----:B------:R2:W-:Y:S04]  /*4550*/  ATOMS.OR RZ, [UR5+0x14], R2 ;  /* 0x00001402ffff798c */ /* 0x0005e8000b000005 */
[----:B------:R2:W-:Y:S04]  /*4560*/  ATOMS.OR RZ, [UR5+0x18], R0 ;  /* 0x00001800ffff798c */ /* 0x0005e8000b000005 */
[----:B------:R2:W-:Y:S01]  /*4570*/  STS [UR6+0x230], R3 ;  /* 0x00023003ff007988 */ /* 0x0005e20008000806 */
[----:B------:R-:W-:Y:S05]  /*4580*/  BRA `(.L_x_67) ;  /* 0x0000000000107947 */ /* 0x000fea0003800000 */
.L_x_66:
[----:B------:R-:W-:Y:S02]  /*4590*/  MOV R0, 0xffffffff ;  /* 0xffffffff00007802 */ /* 0x000fe40000000f00 */
[----:B------:R-:W-:-:S03]  /*45a0*/  MOV R2, 0x45d0 ;  /* 0x000045d000027802 */ /* 0x000fc60000000f00 */
[----:B------:R2:W-:Y:S04]  /*45b0*/  STS [UR6+0x230], R0 ;  /* 0x00023000ff007988 */ /* 0x0005e80008000806 */
[----:B-12--5:R-:W-:Y:S05]  /*45c0*/  CALL.REL.NOINC `($__internal_1_$__cuda_sm10x_tcgen05_guardrail_trap_phase_invalid_during_alloc) ;  /* 0x0000005c00ac7944 */ /* 0x026fea0003c00000 */
.L_x_67:
[----:B------:R-:W-:Y:S05]  /*45d0*/  WARPSYNC.ALL ;  /* 0x0000000000007948 */ /* 0x000fea0003800000 */
[----:B------:R-:W3:Y:S01]  /*45e0*/  S2UR UR4, SR_CgaCtaId ;  /* 0x00000000000479c3 */ /* 0x000ee20000008800 */
[----:B------:R-:W-:Y:S01]  /*45f0*/  UMOV UR19, 0x400 ;  /* 0x0000040000137882 */ /* 0x000fe20000000000 */
[----:B------:R-:W-:-:S06]  /*4600*/  NOP ;  /* 0x0000000000007918 */ /* 0x000fcc0000000000 */
[----:B------:R-:W-:Y:S06]  /*4610*/  BAR.ARV 0x6, 0xa0 ;  /* 0x0182800000007b1d */ /* 0x000fec0000002000 */
[----:B------:R-:W4:Y:S01]  /*4620*/  LDCU UR5, c[0x0][0x394] ;  /* 0x00007280ff0577ac */ /* 0x000f220008000800 */
[----:B------:R-:W-:Y:S01]  /*4630*/  IMAD.MOV.U32 R10, RZ, RZ, 0x1 ;  /* 0x00000001ff0a7424 */ /* 0x000fe200078e00ff */
[----:B------:R-:W-:Y:S01]  /*4640*/  CS2R R8, SRZ ;  /* 0x0000000000087805 */ /* 0x000fe2000001ff00 */
[----:B------:R-:W1:Y:S01]  /*4650*/  LDCU UR6, c[0x0][0x394] ;  /* 0x00007280ff0677ac */ /* 0x000e620008000800 */
[----:B------:R-:W-:Y:S01]  /*4660*/  UMOV UR22, URZ ;  /* 0x000000ff00167c82 */ /* 0x000fe20008000000 */
[----:B------:R-:W-:Y:S01]  /*4670*/  UMOV UR16, URZ ;  /* 0x000000ff00107c82 */ /* 0x000fe20008000000 */
[----:B---3--:R-:W-:Y:S01]  /*4680*/  ULEA UR19, UR4, UR19, 0x18 ;  /* 0x0000001304137291 */ /* 0x008fe2000f8ec0ff */
[----:B------:R-:W-:Y:S01]  /*4690*/  UMOV UR26, 0x0 ;  /* 0x00000000001a7882 */ /* 0x000fe20000000000 */
[----:B------:R-:W-:-:S02]  /*46a0*/  UMOV UR27, 0x4118010 ;  /* 0x04118010001b7882 */ /* 0x000fc40000000000 */
[----:B------:R-:W-:Y:S01]  /*46b0*/  UIADD3 UR21, UPT, UPT, UR19, 0x3600, URZ ;  /* 0x0000360013157890 */ /* 0x000fe2000fffe0ff */
[----:B------:R-:W-:Y:S01]  /*46c0*/  UMOV UR24, 0x0 ;  /* 0x0000000000187882 */ /* 0x000fe20000000000 */
[----:B------:R-:W-:Y:S01]  /*46d0*/  UMOV UR25, 0x4118010 ;  /* 0x0411801000197882 */ /* 0x000fe20000000000 */
[----:B----4-:R-:W-:Y:S02]  /*46e0*/  UIADD3 UR5, UPT, UPT, UR5, 0x1f, URZ ;  /* 0x0000001f05057890 */ /* 0x010fe4000fffe0ff */
[----:B------:R-:W2:Y:S01]  /*46f0*/  LDS R11, [UR19+0x230] ;  /* 0x00023013ff0b7984 */ /* 0x000ea20008000800 */
[----:B------:R-:W-:Y:S02]  /*4700*/  USHF.R.U32.HI UR21, URZ, 0x4, UR21 ;  /* 0x00000004ff157899 */ /* 0x000fe40008011615 */
[----:B------:R-:W-:Y:S02]  /*4710*/  USHF.R.S32.HI UR4, URZ, 0x1f, UR5 ;  /* 0x0000001fff047899 */ /* 0x000fe40008011405 */
[----:B------:R-:W-:-:S02]  /*4720*/  ULOP3.LUT UR21, UR21, 0x3fff, URZ, 0xc0, !UPT ;  /* 0x00003fff15157892 */ /* 0x000fc4000f8ec0ff */
[----:B------:R-:W-:Y:S02]  /*4730*/  ULEA.HI UR4, UR4, UR5, URZ, 0x5 ;  /* 0x0000000504047291 */ /* 0x000fe4000f8f28ff */
[----:B------:R-:W-:Y:S02]  /*4740*/  UIADD3 UR5, UPT, UPT, UR19, 0x1d600, URZ ;  /* 0x0001d60013057890 */ /* 0x000fe4000fffe0ff */
[----:B------:R-:W-:Y:S02]  /*4750*/  USHF.R.S32.HI UR28, URZ, 0x5, UR4 ;  /* 0x00000005ff1c7899 */ /* 0x000fe40008011404 */
[----:B------:R-:W-:Y:S02]  /*4760*/  UIADD3 UR4, UPT, UPT, UR19, 0x1e8, URZ ;  /* 0x000001e813047890 */ /* 0x000fe4000fffe0ff */
[----:B------:R-:W-:Y:S02]  /*4770*/  UISETP.LT.AND UP0, UPT, UR28, 0x1, UPT ;  /* 0x000000011c00788c */ /* 0x000fe4000bf01270 */
[----:B------:R-:W-:-:S02]  /*4780*/  USHF.R.U32.HI UR5, URZ, 0x4, UR5 ;  /* 0x00000004ff057899 */ /* 0x000fc40008011605 */
[----:B------:R-:W-:Y:S02]  /*4790*/  USEL UR30, UR28, 0x1, !UP0 ;  /* 0x000000011c1e7887 */ /* 0x000fe4000c000000 */
[----:B------:R-:W-:Y:S02]  /*47a0*/  UPRMT UR29, URZ, 0x654, UR4 ;  /* 0x00000654ff1d7896 */ /* 0x000fe40008000004 */
[----:B------:R-:W-:Y:S02]  /*47b0*/  ULOP3.LUT UR20, UR5, 0x3fff, URZ, 0xc0, !UPT ;  /* 0x00003fff05147892 */ /* 0x000fe4000f8ec0ff */
[----:B------:R-:W-:Y:S02]  /*47c0*/  UIADD3 UR30, UPT, UPT, -UR30, URZ, URZ ;  /* 0x000000ff1e1e7290 */ /* 0x000fe4000fffe1ff */
[----:B-1----:R-:W-:Y:S01]  /*47d0*/  UISETP.GE.AND UP4, UPT, UR6, 0x1, UPT ;  /* 0x000000010600788c */ /* 0x002fe2000bf86270 */
[C---:B--2---:R-:W-:Y:S01]  /*47e0*/  VIADD R3, R11.reuse, 0x40 ;  /* 0x000000400b037836 */ /* 0x044fe20000000000 */
[----:B------:R-:W-:-:S04]  /*47f0*/  LOP3.LUT R2, R11, 0xffff, RZ, 0xc0, !PT ;  /* 0x0000ffff0b027812 */ /* 0x000fc800078ec0ff */
[----:B------:R-:W-:-:S05]  /*4800*/  LOP3.LUT R3, R3, 0xffff, RZ, 0xc0, !PT ;  /* 0x0000ffff03037812 */ /* 0x000fca00078ec0ff */
[----:B------:R1:W-:Y:S02]  /*4810*/  STL.64 [R1], R2 ;  /* 0x0000000201007387 */ /* 0x0003e40000100a00 */
.L_x_76:
[----:B-1----:R-:W-:-:S04]  /*4820*/  SHF.L.U32 R2, R9, 0x1f, RZ ;  /* 0x0000001f09027819 */ /* 0x002fc800000006ff */
[----:B------:R-:W1:Y:S02]  /*4830*/  SYNCS.PHASECHK.TRANS64.TRYWAIT P0, [UR19+0x1e0], R2 ;  /* 0x0001e002ff0075a7 */ /* 0x000e640008001113 */
[----:B-12-4-:R-:W-:Y:S05]  /*4840*/  @!P0 BRA `(.L_x_70) ;  /* 0x0000005400a88947 */ /* 0x016fea0003800000 */
.L_x_189:
[----:B------:R-:W2:Y:S01]  /*4850*/  LDS.128 R4, [UR19+0x220] ;  /* 0x00022013ff047984 */ /* 0x000ea20008000c00 */
[----:B------:R-:W-:Y:S01]  /*4860*/  ULEA UR23, UR22, UR19, 0x3 ;  /* 0x0000001316177291 */ /* 0x000fe2000f8e18ff */
[----:B-1----:R-:W-:Y:S01]  /*4870*/  SHF.L.U32 R2, R10, 0x1f, RZ ;  /* 0x0000001f0a027819 */ /* 0x002fe200000006ff */
[----:B------:R-:W-:Y:S01]  /*4880*/  @!PT LDS RZ, [RZ] ;  /* 0x00000000fffff984 */ /* 0x000fe20000000800 */
[----:B------:R-:W-:Y:S01]  /*4890*/  @!PT LDS RZ, [RZ] ;  /* 0x00000000fffff984 */ /* 0x000fe20000000800 */
[----:B------:R-:W-:Y:S01]  /*48a0*/  @!PT LDS RZ, [RZ] ;  /* 0x00000000fffff984 */ /* 0x000fe20000000800 */
[----:B------:R-:W-:Y:S01]  /*48b0*/  @!PT LDS RZ, [RZ] ;  /* 0x00000000fffff984 */ /* 0x000fe20000000800 */
[----:B------:R1:W-:Y:S06]  /*48c0*/  MEMBAR.ALL.CTA ;  /* 0x0000000000007992 */ /* 0x0003ec0000008000 */
[----:B-1----:R-:W1:Y:S02]  /*48d0*/  FENCE.VIEW.ASYNC.S ;  /* 0x00000000000073c6 */ /* 0x002e640000000000 */
[----:B-1----:R-:W-:Y:S01]  /*48e0*/  SYNCS.ARRIVE.TRANS64.RED.A1T0 RZ, [UR29], RZ ;  /* 0x000000ffffff79a7 */ /* 0x002fe2000810041d */
[----:B------:R-:W1:Y:S02]  /*48f0*/  SYNCS.PHASECHK.TRANS64.TRYWAIT P0, [UR23+0x200], R2 ;  /* 0x00020002ff0075a7 */ /* 0x000e640008001117 */
[----:B-12---:R-:W-:Y:S05]  /*4900*/  @!P0 BRA `(.L_x_71) ;  /* 0x0000005400908947 */ /* 0x006fea0003800000 */
.L_x_191:
[----:B------:R-:W-:Y:S05]  /*4910*/  BRA.U !UP4, `(.L_x_72) ;  /* 0x000000010cc87547 */ /* 0x000fea000b800000 */
[----:B-1----:R-:W-:Y:S01]  /*4920*/  IMAD.U32 R0, RZ, RZ, UR22 ;  /* 0x00000016ff007e24 */ /* 0x002fe2000f8e00ff */
[----:B------:R-:W-:-:S04]  /*4930*/  ULEA UR4, UR16, UR19, 0x3 ;  /* 0x0000001310047291 */ /* 0x000fc8000f8e18ff */
[----:B------:R-:W-:-:S05]  /*4940*/  LEA R0, R0, R1, 0x2 ;  /* 0x0000000100007211 */ /* 0x000fca00078e10ff */
[----:B------:R1:W5:Y:S01]  /*4950*/  LDL R2, [R0] ;  /* 0x0000000000027983 */ /* 0x0003620000100800 */
[----:B------:R-:W-:Y:S01]  /*4960*/  UPLOP3.LUT UP2, UPT, UPT, UPT, UPT, 0x40, 0x4 ;  /* 0x000000000004789c */ /* 0x000fe20003f4e870 */
[----:B------:R-:W-:Y:S01]  /*4970*/  UMOV UR18, UR30 ;  /* 0x0000001e00127c82 */ /* 0x000fe20008000000 */
[----:B------:R-:W-:Y:S01]  /*4980*/  UMOV UR17, UR28 ;  /* 0x0000001c00117c82 */ /* 0x000fe20008000000 */
[----:B------:R-:W-:Y:S01]  /*4990*/  UMOV UR5, UR16 ;  /* 0x0000001000057c82 */ /* 0x000fe20008000000 */
[----:B-1----:R-:W-:-:S04]  /*49a0*/  SHF.L.U32 R0, R8, 0x1f, RZ ;  /* 0x0000001f08007819 */ /* 0x002fc800000006ff */
[----:B------:R1:W2:Y:S03]  /*49b0*/  SYNCS.PHASECHK.TRANS64.TRYWAIT P1, [UR4], R0 ;  /* 0x00000000ff0075a7 */ /* 0x0002a60008021104 */
.L_x_75:
[----:B------:R-:W-:Y:S02]  /*49c0*/  UIADD3 UR18, UPT, UPT, UR18, 0x1, URZ ;  /* 0x0000000112127890 */ /* 0x000fe4000fffe0ff */
[----:B------:R-:W-:Y:S02]  /*49d0*/  ULEA UR15, UR5, UR19, 0x3 ;  /* 0x00000013050f7291 */ /* 0x000fe4000f8e18ff */
[----:B------:R-:W-:Y:S01]  /*49e0*/  UISETP.NE.AND UP3, UPT, UR18, URZ, UPT ;  /* 0x000000ff1200728c */ /* 0x000fe2000bf65270 */
[----:B--234-:R-:W-:Y:S10]  /*49f0*/  @P1 BRA `(.L_x_73) ;  /* 0x00000000000c1947 */ /* 0x01cff40003800000 */
[----:B------:R-:W-:Y:S04]  /*4a00*/  SHF.L.U32 R3, R8, 0x1f, RZ ;  /* 0x0000001f08037819 */ /* 0x000fe800000006ff */
[----:B------:R-:W2:Y:S02]  /*4a10*/  SYNCS.PHASECHK.TRANS64.TRYWAIT P0, [UR15], R3 ;  /* 0x00000003ff0075a7 */ /* 0x000ea4000800110f */
[----:B--2---:R-:W-:Y:S05]  /*4a20*/  @!P0 BRA `(.L_x_74) ;  /* 0x0000005400608947 */ /* 0x004fea0003800000 */
.L_x_73:
[----:B------:R-:W-:Y:S01]  /*4a30*/  UISETP.NE.AND UP0, UPT, UR17, 0x1, UPT ;  /* 0x000000011100788c */ /* 0x000fe2000bf05270 */
[----:B------:R-:W-:Y:S01]  /*4a40*/  PLOP3.LUT P1, PT, PT, PT, PT, 0x80, 0x8 ;  /* 0x000000000008781c */ /* 0x000fe20003f2f070 */
[----:B------:R-:W-:Y:S02]  /*4a50*/  UIADD3 UR4, UPT, UPT, UR5, 0x1, URZ ;  /* 0x0000000105047890 */ /* 0x000fe4000fffe0ff */
[----:B------:R-:W-:Y:S02]  /*4a60*/  ULEA UR10, UR5, UR21, 0x8 ;  /* 0x00000015050a7291 */ /* 0x000fe4000f8e40ff */
[----:B------:R-:W-:Y:S01]  /*4a70*/  UISETP.NE.AND UP1, UPT, UR4, 0x1a, UPT ;  /* 0x0000001a0400788c */ /* 0x000fe2000bf25270 */
[----:B------:R-:W-:Y:S01]  /*4a80*/  PLOP3.LUT P0, PT, PT, PT, UP0, 0x80, 0x8 ;  /* 0x000000000008781c */ /* 0x000fe20003f0f008 */
[----:B------:R-:W-:Y:S02]  /*4a90*/  ULEA UR8, UR5, UR20, 0x8 ;  /* 0x0000001405087291 */ /* 0x000fe4000f8e40ff */
[----:B------:R-:W-:Y:S02]  /*4aa0*/  USEL UR6, URZ, 0x1, UP1 ;  /* 0x00000001ff067887 */ /* 0x000fe40008800000 */
[----:B------:R-:W-:Y:S02]  /*4ab0*/  USEL UR16, UR4, URZ, UP1 ;  /* 0x000000ff04107287 */ /* 0x000fe40008800000 */
[----:B------:R-:W-:Y:S02]  /*4ac0*/  UIADD3 UR12, UPT, UPT, UR10, 0x80, URZ ;  /* 0x000000800a0c7890 */ /* 0x000fe4000fffe0ff */
[----:B------:R-:W-:Y:S01]  /*4ad0*/  @UP0 ULEA UR4, UR16, UR19, 0x3 ;  /* 0x0000001310040291 */ /* 0x000fe2000f8e18ff */
[----:B------:R-:W-:Y:S01]  /*4ae0*/  LOP3.LUT R8, R8, UR6, RZ, 0x3c, !PT ;  /* 0x0000000608087c12 */ /* 0x000fe2000f8e3cff */
[----:B------:R-:W-:Y:S01]  /*4af0*/  UIADD3 UR6, UPT, UPT, UR8, 0x80, URZ ;  /* 0x0000008008067890 */ /* 0x000fe2000fffe0ff */
[----:B------:R-:W-:Y:S02]  /*4b00*/  UMOV UR11, 0x40004040 ;  /* 0x40004040000b7882 */ /* 0x000fe40000000000 */
[----:B-1----:R-:W-:Y:S01]  /*4b10*/  @P0 SHF.L.U32 R0, R8, 0x1f, RZ ;  /* 0x0000001f08000819 */ /* 0x002fe200000006ff */
[----:B------:R-:W-:Y:S01]  /*4b20*/  UMOV UR9, 0x40004040 ;  /* 0x4000404000097882 */ /* 0x000fe20000000000 */
[----:B------:R-:W-:Y:S01]  /*4b30*/  UMOV UR13, 0x40004040 ;  /* 0x40004040000d7882 */ /* 0x000fe20000000000 */
[----:B------:R-:W-:Y:S01]  /*4b40*/  UMOV UR7, 0x40004040 ;  /* 0x4000404000077882 */ /* 0x000fe20000000000 */
[----:B------:R3:W4:Y:S01]  /*4b50*/  @P0 SYNCS.PHASECHK.TRANS64.TRYWAIT P1, [UR4], R0 ;  /* 0x00000000ff0005a7 */ /* 0x0007220008021104 */
[----:B------:R-:W-:Y:S11]  /*4b60*/  ELECT P0, URZ, PT ;  /* 0x0000000000ff782f */ /* 0x000ff60003800000 */
[----:B------:R-:W-:Y:S02]  /*4b70*/  @!UPT UIADD3 URZ, UPT, UPT, URZ, URZ, URZ ;  /* 0x000000fffffff290 */ /* 0x000fe4000fffe0ff */
[C---:B-----5:R-:W-:Y:S02]  /*4b80*/  @P0 R2UR.BROADCAST UR5, R2.reuse ;  /* 0x00000000020502ca */ /* 0x060fe400008e0000 */
[----:B------:R-:W-:Y:S11]  /*4b90*/  ELECT P0, URZ, PT ;  /* 0x0000000000ff782f */ /* 0x000ff60003800000 */
[----:B------:R-:W-:Y:S02]  /*4ba0*/  @!UPT UIADD3 URZ, UPT, UPT, URZ, URZ, URZ ;  /* 0x000000fffffff290 */ /* 0x000fe4000fffe0ff */
[----:B------:R-:W-:Y:S01]  /*4bb0*/  @P0 R2UR.BROADCAST UR14, R2 ;  /* 0x00000000020e02ca */ /* 0x000fe200008e0000 */
[----:B------:R-:W-:Y:S02]  /*4bc0*/  UIADD3 UR4, UPT, UPT, UR15, 0xd0, URZ ;  /* 0x000000d00f047890 */ /* 0x000fe4000fffe0ff */
[----:B------:R-:W-:Y:S01]  /*4bd0*/  UIADD3 UR17, UPT, UPT, UR17, -0x1, URZ ;  /* 0xffffffff11117890 */ /* 0x000fe2000fffe0ff */
[----:B------:R1:W-:Y:S01]  /*4be0*/  UTCHMMA gdesc[UR10], gdesc[UR8], tmem[UR5], tmem[UR26], idesc[UR27], UP2 ;  /* 0x00ff1a080a0075ea */ /* 0x0003e20009000005 */
[----:B------:R-:W-:Y:S08]  /*4bf0*/  UPLOP3.LUT UP2, UPT, UPT, UPT, UPT, 0x80, 0x8 ;  /* 0x000000000008789c */ /* 0x000ff00003f4f070 */
[----:B------:R3:W-:Y:S01]  /*4c00*/  UTCHMMA gdesc[UR12], gdesc[UR6], tmem[UR14], tmem[UR24], idesc[UR25], UPT ;  /* 0x00ff18060c0075ea */ /* 0x0007e2000b80000e */
[----:B------:R3:W-:Y:S01]  /*4c10*/  UTCBAR [UR4], URZ ;  /* 0x000000ff040073e9 */ /* 0x0007e200080000ff */
[----:B-1----:R-:W-:Y:S01]  /*4c20*/  UMOV UR5, UR16 ;  /* 0x0000001000057c82 */ /* 0x002fe20008000000 */
[----:B------:R-:W-:Y:S05]  /*4c30*/  BRA.U UP3, `(.L_x_75) ;  /* 0xfffffffd03607547 */ /* 0x000fea000b83ffff */
.L_x_72:
[----:B---3--:R-:W-:Y:S01]  /*4c40*/  UIADD3 UR4, UPT, UPT, UR22, 0x1, URZ ;  /* 0x0000000116047890 */ /* 0x008fe2000fffe0ff */
[----:B------:R-:W-:Y:S01]  /*4c50*/  LOP3.LUT P0, RZ, R6, 0x1, RZ, 0xc0, !PT ;  /* 0x0000000106ff7812 */ /* 0x000fe2000780c0ff */
[----:B------:R-:W-:Y:S01]  /*4c60*/  UIADD3 UR5, UPT, UPT, UR23, 0x1f0, URZ ;  /* 0x000001f017057890 */ /* 0x000fe2000fffe0ff */
[----:B------:R-:W-:Y:S01]  /*4c70*/  LOP3.LUT R9, R9, 0x1, RZ, 0x3c, !PT ;  /* 0x0000000109097812 */ /* 0x000fe200078e3cff */
[----:B------:R-:W-:-:S04]  /*4c80*/  UISETP.NE.AND UP0, UPT, UR4, 0x2, UPT ;  /* 0x000000020400788c */ /* 0x000fc8000bf05270 */
[----:B------:R-:W-:Y:S02]  /*4c90*/  USEL UR6, URZ, 0x1, UP0 ;  /* 0x00000001ff067887 */ /* 0x000fe40008000000 */
[----:B------:R-:W-:Y:S01]  /*4ca0*/  USEL UR22, UR4, URZ, UP0 ;  /* 0x000000ff04167287 */ /* 0x000fe20008000000 */
[----:B------:R2:W-:Y:S03]  /*4cb0*/  UTCBAR [UR5], URZ ;  /* 0x000000ff050073e9 */ /* 0x0005e600080000ff */
[----:B------:R-:W-:Y:S01]  /*4cc0*/  LOP3.LUT R10, R10, UR6, RZ, 0x3c, !PT ;  /* 0x000000060a0a7c12 */ /* 0x000fe2000f8e3cff */
[----:B------:R-:W-:Y:S07]  /*4cd0*/  @P0 BRA `(.L_x_76) ;  /* 0xfffffff800d00947 */ /* 0x000fee000383ffff */
[----:B------:R-:W3:Y:S01]  /*4ce0*/  S2UR UR6, SR_CgaCtaId ;  /* 0x00000000000679c3 */ /* 0x000ee20000008800 */
[----:B------:R-:W-:Y:S01]  /*4cf0*/  ELECT P0, URZ, PT ;  /* 0x0000000000ff782f */ /* 0x000fe20003800000 */
[----:B-1----:R-:W-:Y:S01]  /*4d00*/  IMAD.MOV.U32 R0, RZ, RZ, 0x1 ;  /* 0x00000001ff007424 */ /* 0x002fe200078e00ff */
[----:B------:R-:W-:Y:S01]  /*4d10*/  UIADD3 UR19, UPT, UPT, UR19, 0x200, URZ ;  /* 0x0000020013137890 */ /* 0x000fe2000fffe0ff */
[----:B------:R-:W-:Y:S01]  /*4d20*/  SHF.L.U32 R2, R10, 0x1f, RZ ;  /* 0x0000001f0a027819 */ /* 0x000fe200000006ff */
[----:B------:R-:W-:-:S03]  /*4d30*/  UMOV UR4, 0x40 ;  /* 0x0000004000047882 */ /* 0x000fc60000000000 */
[----:B------:R-:W-:Y:S01]  /*4d40*/  UVIRTCOUNT.DEALLOC.SMPOOL 0x80 ;  /* 0x000000800000784c */ /* 0x000fe20000000000 */
[----:B---3--:R-:W-:Y:S02]  /*4d50*/  ULEA UR6, UR6, UR4, 0x18 ;  /* 0x0000000406067291 */ /* 0x008fe4000f8ec0ff */
[----:B------:R-:W-:-:S07]  /*4d60*/  ULEA UR4, UR22, UR19, 0x3 ;  /* 0x0000001316047291 */ /* 0x000fce000f8e18ff */
[----:B------:R1:W-:Y:S02]  /*4d70*/  @P0 STS.U8 [UR6+0x1c], R0 ;  /* 0x00001c00ff000988 */ /* 0x0003e40008000006 */
[----:B------:R-:W3:Y:S02]  /*4d80*/  SYNCS.PHASECHK.TRANS64.TRYWAIT P0, [UR4], R2 ;  /* 0x00000002ff0075a7 */ /* 0x000ee40008001104 */
[----:B-1-3--:R-:W-:Y:S05]  /*4d90*/  @!P0 BRA `(.L_x_77) ;  /* 0x00000050009c8947 */ /* 0x00afea0003800000 */
.L_x_194:
[----:B------:R-:W-:-:S04]  /*4da0*/  UIADD3 UR4, UPT, UPT, UR22, 0x1, URZ ;  /* 0x0000000116047890 */ /* 0x000fc8000fffe0ff */
[----:B------:R-:W-:-:S04]  /*4db0*/  UISETP.NE.AND UP0, UPT, UR4, 0x2, UPT ;  /* 0x000000020400788c */ /* 0x000fc8000bf05270 */
[----:B--2---:R-:W-:Y:S02]  /*4dc0*/  USEL UR5, URZ, 0x1, UP0 ;  /* 0x00000001ff057887 */ /* 0x004fe40008000000 */
[----:B------:R-:W-:-:S04]  /*4dd0*/  USEL UR4, UR4, URZ, UP0 ;  /* 0x000000ff04047287 */ /* 0x000fc80008000000 */
[----:B------:R-:W-:Y:S01]  /*4de0*/  ULEA UR4, UR4, UR19, 0x3 ;  /* 0x0000001304047291 */ /* 0x000fe2000f8e18ff */
[----:B-1----:R-:W-:-:S04]  /*4df0*/  LOP3.LUT R2, R10, UR5, RZ, 0x3c, !PT ;  /* 0x000000050a027c12 */ /* 0x002fc8000f8e3cff */
[----:B------:R-:W-:-:S04]  /*4e00*/  SHF.L.U32 R2, R2, 0x1f, RZ ;  /* 0x0000001f02027819 */ /* 0x000fc800000006ff */
[----:B------:R-:W1:Y:S02]  /*4e10*/  SYNCS.PHASECHK.TRANS64.TRYWAIT P0, [UR4], R2 ;  /* 0x00000002ff0075a7 */ /* 0x000e640008001104 */
[----:B-1----:R-:W-:Y:S05]  /*4e20*/  @!P0 BRA `(.L_x_78) ;  /* 0x0000005000908947 */ /* 0x002fea0003800000 */
.L_x_196:
[----:B------:R-:W-:Y:S01]  /*4e30*/  NOP ;  /* 0x0000000000007918 */ /* 0x000fe20000000000 */
[----:B-1----:R-:W1:Y:S01]  /*4e40*/  LDS R0, [UR6+0x14] ;  /* 0x00001406ff007984 */ /* 0x002e620008000800 */
[----:B------:R-:W-:Y:S01]  /*4e50*/  LOP3.LUT R3, R11, 0xffff, RZ, 0xc0, !PT ;  /* 0x0000ffff0b037812 */ /* 0x000fe200078ec0ff */
[----:B------:R-:W-:-:S03]  /*4e60*/  IMAD.MOV.U32 R2, RZ, RZ, 0xffff ;  /* 0x0000ffffff027424 */ /* 0x000fc600078e00ff */
[----:B------:R-:W-:-:S04]  /*4e70*/  SHF.R.U32.HI R3, RZ, 0x5, R3 ;  /* 0x00000005ff037819 */ /* 0x000fc80000011603 */
[----:B------:R-:W-:-:S04]  /*4e80*/  SHF.L.U32 R2, R2, R3, RZ ;  /* 0x0000000302027219 */ /* 0x000fc800000006ff */
[----:B-1----:R-:W-:-:S04]  /*4e90*/  LOP3.LUT R0, R0, R2, RZ, 0xc0, !PT ;  /* 0x0000000200007212 */ /* 0x002fc800078ec0ff */
[----:B------:R-:W-:Y:S01]  /*4ea0*/  ISETP.NE.AND P0, PT, R0, R2, PT ;  /* 0x000000020000720c */ /* 0x000fe20003f05270 */
[----:B------:R-:W-:-:S05]  /*4eb0*/  IMAD.MOV.U32 R0, RZ, RZ, 0x1 ;  /* 0x00000001ff007424 */ /* 0x000fca00078e00ff */
[----:B------:R-:W-:-:S07]  /*4ec0*/  SHF.L.U32 R0, R0, R3, RZ ;  /* 0x0000000300007219 */ /* 0x000fce00000006ff */
[----:B------:R-:W-:Y:S05]  /*4ed0*/  @P0 BRA `(.L_x_79) ;  /* 0x00000000005c0947 */ /* 0x000fea0003800000 */
[----:B------:R-:W1:Y:S02]  /*4ee0*/  LDS R3, [UR6+0x18] ;  /* 0x00001806ff037984 */ /* 0x000e640008000800 */
[----:B-1----:R-:W-:-:S04]  /*4ef0*/  LOP3.LUT R3, R3, R0, RZ, 0xc0, !PT ;  /* 0x0000000003037212 */ /* 0x002fc800078ec0ff */
[----:B------:R-:W-:-:S13]  /*4f00*/  ISETP.NE.AND P0, PT, R3, R0, PT ;  /* 0x000000000300720c */ /* 0x000fda0003f05270 */
[----:B------:R-:W-:Y:S05]  /*4f10*/  @P0 BRA `(.L_x_80) ;  /* 0x0000000000400947 */ /* 0x000fea0003800000 */
[----:B------:R-:W-:Y:S01]  /*4f20*/  R2UR UR4, R2 ;  /* 0x00000000020472ca */ /* 0x000fe200000e0000 */
[----:B------:R-:W1:Y:S01]  /*4f30*/  S2R R3, SR_LANEID ;  /* 0x0000000000037919 */ /* 0x000e620000000000 */
[----:B------:R-:W-:-:S04]  /*4f40*/  LOP3.LUT R0, RZ, R0, RZ, 0x33, !PT ;  /* 0x00000000ff007212 */ /* 0x000fc800078e33ff */
[----:B------:R-:W2:Y:S07]  /*4f50*/  REDUX UR7, R0 ;  /* 0x00000000000773c4 */ /* 0x000eae0000000000 */
[----:B------:R-:W-:-:S03]  /*4f60*/  ULOP3.LUT UR5, URZ, UR4, URZ, 0x33, !UPT ;  /* 0x00000004ff057292 */ /* 0x000fc6000f8e33ff */
[----:B------:R-:W-:Y:S02]  /*4f70*/  VOTEU.ANY UR4, UPT, PT ;  /* 0x0000000000047886 */ /* 0x000fe400038e0100 */
[----:B------:R-:W-:Y:S01]  /*4f80*/  UFLO.U32 UR4, UR4 ;  /* 0x00000004000472bd */ /* 0x000fe200080e0000 */
[----:B------:R-:W-:-:S04]  /*4f90*/  IMAD.U32 R2, RZ, RZ, UR5 ;  /* 0x00000005ff027e24 */ /* 0x000fc8000f8e00ff */
[----:B------:R-:W3:Y:S02]  /*4fa0*/  REDUX UR8, R2 ;  /* 0x00000000020873c4 */ /* 0x000ee40000000000 */
[----:B------:R1:W-:Y:S01]  /*4fb0*/  UTCATOMSWS.AND URZ, UR5 ;  /* 0x0000000500ff79e3 */ /* 0x0003e20008000000 */
[----:B--2---:R-:W-:Y:S01]  /*4fc0*/  IMAD.U32 R0, RZ, RZ, UR7 ;  /* 0x00000007ff007e24 */ /* 0x004fe2000f8e00ff */
[----:B-1----:R-:W-:Y:S01]  /*4fd0*/  ISETP.EQ.U32.AND P0, PT, R3, UR4, PT ;  /* 0x0000000403007c0c */ /* 0x002fe2000bf02070 */
[----:B---3--:R-:W-:-:S12]  /*4fe0*/  IMAD.U32 R2, RZ, RZ, UR8 ;  /* 0x00000008ff027e24 */ /* 0x008fd8000f8e00ff */
[----:B------:R1:W-:Y:S04]  /*4ff0*/  @P0 ATOMS.AND RZ, [UR6+0x14], R2 ;  /* 0x00001402ffff098c */ /* 0x0003e8000a800006 */
[----:B------:R1:W-:Y:S01]  /*5000*/  @P0 ATOMS.AND RZ, [UR6+0x18], R0 ;  /* 0x00001800ffff098c */ /* 0x0003e2000a800006 */
[----:B------:R-:W-:Y:S05]  /*5010*/  BRA `(.L_x_81) ;  /* 0x0000000000147947 */ /* 0x000fea0003800000 */
.L_x_80:
[----:B------:R-:W-:Y:S02]  /*5020*/  MOV R2, 0x5040 ;  /* 0x0000504000027802 */ /* 0x000fe40000000f00 */
[----:B----45:R-:W-:Y:S05]  /*5030*/  CALL.REL.NOINC `($__internal_0_$__cuda_sm10x_tcgen05_guardrail_trap_col_being_dealloced_not_returned_by_alloc) ;  /* 0x0000005400047944 */ /* 0x030fea0003c00000 */
[----:B------:R-:W-:Y:S05]  /*5040*/  BRA `(.L_x_81) ;  /* 0x0000000000087947 */ /* 0x000fea0003800000 */
.L_x_79:
[----:B------:R-:W-:Y:S02]  /*5050*/  MOV R2, 0x5070 ;  /* 0x0000507000027802 */ /* 0x000fe40000000f00 */
[----:B----45:R-:W-:Y:S05]  /*5060*/  CALL.REL.NOINC `($__internal_2_$__cuda_sm10x_tcgen05_guardrail_trap_unallocated_columns_being_dealloced) ;  /* 0x0000005400107944 */ /* 0x030fea0003c00000 */
.L_x_81:
[----:B------:R-:W-:Y:S01]  /*5070*/  NOP ;  /* 0x0000000000007918 */ /* 0x000fe20000000000 */
[----:B------:R-:W-:Y:S05]  /*5080*/  EXIT ;  /* 0x000000000000794d */ /* 0x000fea0003800000 */
.L_x_65:
[----:B------:R-:W2:Y:S01]  /*5090*/  LDCU UR5, c[0x0][0x384] ;  /* 0x00007080ff0577ac */ /* 0x000ea20008000800 */
[----:B------:R-:W-:Y:S02]  /*50a0*/  UISETP.NE.OR UP0, UPT, UR15, 0x3, !UP2 ;  /* 0x000000030f00788c */ /* 0x000fe4000d705670 */
[----:B--2---:R-:W-:-:S07]  /*50b0*/  UIADD3 UR5, UPT, UPT, UR5, 0x3f, URZ ;  /* 0x0000003f05057890 */ /* 0x004fce000fffe0ff */
[----:B------:R-:W-:Y:S05]  /*50c0*/  BRA.U UP0, `(.L_x_82) ;  /* 0x00000015009c7547 */ /* 0x000fea000b800000 */
[----:B------:R-:W2:Y:S01]  /*50d0*/  LDCU UR45, c[0x0][0x388] ;  /* 0x00007100ff2d77ac */ /* 0x000ea20008000800 */
[----:B------:R-:W3:Y:S01]  /*50e0*/  S2UR UR7, SR_CgaCtaId ;  /* 0x00000000000779c3 */ /* 0x000ee20000008800 */
[----:B------:R-:W-:Y:S01]  /*50f0*/  R2UR UR43, R48 ;  /* 0x00000000302b72ca */ /* 0x000fe200000e0000 */
[----:B------:R-:W-:Y:S01]  /*5100*/  IMAD.MOV.U32 R12, RZ, RZ, 0x1 ;  /* 0x00000001ff0c7424 */ /* 0x000fe200078e00ff */
[----:B------:R-:W-:Y:S01]  /*5110*/  USHF.R.S32.HI UR4, URZ, 0x1f, UR5 ;  /* 0x0000001fff047899 */ /* 0x000fe20008011405 */
[----:B------:R-:W-:Y:S01]  /*5120*/  R2UR UR42, R49 ;  /* 0x00000000312a72ca */ /* 0x000fe200000e0000 */
[----:B------:R-:W4:Y:S01]  /*5130*/  LDCU UR17, c[0x0][0xc0c] ;  /* 0x00018180ff1177ac */ /* 0x000f220008000800 */
[----:B------:R-:W-:Y:S02]  /*5140*/  IMAD.MOV.U32 R11, RZ, RZ, RZ ;  /* 0x000000ffff0b7224 */ /* 0x000fe400078e00ff */
[----:B------:R-:W1:Y:S01]  /*5150*/  LDC.64 R18, c[0x0][0x348] ;  /* 0x0000d200ff127b82 */ /* 0x000e620000000a00 */
[----:B------:R-:W-:Y:S01]  /*5160*/  ULEA.HI UR4, UR4, UR5, URZ, 0x6 ;  /* 0x0000000504047291 */ /* 0x000fe2000f8f30ff */
[----:B------:R-:W-:Y:S01]  /*5170*/  IMAD.MOV.U32 R8, RZ, RZ, 0x1000 ;  /* 0x00001000ff087424 */ /* 0x000fe200078e00ff */
[----:B------:R-:W-:Y:S01]  /*5180*/  UMOV UR24, 0x400 ;  /* 0x0000040000187882 */ /* 0x000fe20000000000 */
[----:B------:R-:W4:Y:S01]  /*5190*/  LDCU UR31, c[0x0][0x370] ;  /* 0x00006e00ff1f77ac */ /* 0x000f220008000800 */
[----:B------:R-:W-:Y:S01]  /*51a0*/  USHF.R.S32.HI UR27, URZ, 0x6, UR4 ;  /* 0x00000006ff1b7899 */ /* 0x000fe20008011404 */
[----:B--2---:R-:W-:Y:S01]  /*51b0*/  IMAD.U32 R0, RZ, RZ, UR45 ;  /* 0x0000002dff007e24 */ /* 0x004fe2000f8e00ff */
[----:B------:R-:W2:Y:S04]  /*51c0*/  LDCU.128 UR32, c[0x0][0xc10] ;  /* 0x00018200ff2077ac */ /* 0x000ea80008000c00 */
[----:B------:R-:W-:Y:S01]  /*51d0*/  IABS R0, R0 ;  /* 0x0000000000007213 */ /* 0x000fe20000000000 */
[----:B------:R-:W-:Y:S01]  /*51e0*/  IMAD.U32 R5, RZ, RZ, UR27 ;  /* 0x0000001bff057e24 */ /* 0x000fe2000f8e00ff */
[----:B------:R-:W2:Y:S02]  /*51f0*/  LDCU UR4, c[0x0][0xc30] ;  /* 0x00018600ff0477ac */ /* 0x000ea40008000800 */
[----:B------:R-:W-:-:S02]  /*5200*/  R2UR UR25, R0 ;  /* 0x00000000001972ca */ /* 0x000fc400000e0000 */
[-C--:B------:R-:W-:Y:S01]  /*5210*/  IABS R2, R5.reuse ;  /* 0x0000000500027213 */ /* 0x080fe20000000000 */
[----:B---3--:R-:W-:Y:S01]  /*5220*/  ULEA UR24, UR7, UR24, 0x18 ;  /* 0x0000001807187291 */ /* 0x008fe2000f8ec0ff */
[----:B------:R-:W-:Y:S01]  /*5230*/  IABS R5, R5 ;  /* 0x0000000500057213 */ /* 0x000fe20000000000 */
[----:B------:R-:W3:Y:S01]  /*5240*/  LDCU UR30, c[0x0][0x374] ;  /* 0x00006e80ff1e77ac */ /* 0x000ee20008000800 */
[----:B------:R-:W-:Y:S02]  /*5250*/  R2UR UR26, R2 ;  /* 0x00000000021a72ca */ /* 0x000fe400000e0000 */
[----:B------:R-:W1:Y:S01]  /*5260*/  LDC.64 R2, c[0x0][0x988] ;  /* 0x00026200ff027b82 */ /* 0x000e620000000a00 */
[----:B----4-:R-:W-:Y:S01]  /*5270*/  UISETP.NE.AND UP2, UPT, UR17, 0x1, UPT ;  /* 0x000000011100788c */ /* 0x010fe2000bf45270 */
[----:B------:R-:W-:Y:S01]  /*5280*/  IMAD.MOV R5, RZ, RZ, -R5 ;  /* 0x000000ffff057224 */ /* 0x000fe200078e0a05 */
[----:B------:R-:W4:Y:S02]  /*5290*/  LDCU UR47, c[0x0][0xc20] ;  /* 0x00018400ff2f77ac */ /* 0x000f240008000800 */
[----:B------:R-:W4:Y:S01]  /*52a0*/  I2F.RP R0, UR25 ;  /* 0x0000001900007d06 */ /* 0x000f220008209400 */
[----:B------:R-:W1:Y:S01]  /*52b0*/  LDCU UR29, c[0x0][0x38c] ;  /* 0x00007180ff1d77ac */ /* 0x000e620008000800 */
[----:B------:R-:W-:Y:S01]  /*52c0*/  R2UR UR44, R5 ;  /* 0x00000000052c72ca */ /* 0x000fe200000e0000 */
[----:B--2---:R-:W-:-:S05]  /*52d0*/  UISETP.NE.AND UP2, UPT, UR4, 0x1, UPT ;  /* 0x000000010400788c */ /* 0x004fca000bf45270 */
[----:B------:R-:W2:Y:S01]  /*52e0*/  I2F.RP R4, UR26 ;  /* 0x0000001a00047d06 */ /* 0x000ea20008209400 */
[----:B------:R-:W-:Y:S02]  /*52f0*/  UIMAD.WIDE.U32 UR10, UR31, UR32, URZ ;  /* 0x000000201f0a72a5 */ /* 0x000fe4000f8e00ff */
[----:B---3--:R-:W-:Y:S02]  /*5300*/  UIMAD.WIDE.U32 UR12, UR30, UR35, URZ ;  /* 0x000000231e0c72a5 */ /* 0x008fe4000f8e00ff */
[----:B------:R-:W-:Y:S02]  /*5310*/  UISETP.NE.AND UP4, UPT, UR45, URZ, UPT ;  /* 0x000000ff2d00728c */ /* 0x000fe4000bf85270 */
[----:B------:R-:W-:Y:S01]  /*5320*/  UIADD3 UR41, UPT, UPT, UR24, 0x1e8, URZ ;  /* 0x000001e818297890 */ /* 0x000fe2000fffe0ff */
[----:B----4-:R-:W3:Y:S01]  /*5330*/  MUFU.RCP R0, R0 ;  /* 0x0000000000007308 */ /* 0x010ee20000001000 */
[----:B-1----:R-:W-:Y:S01]  /*5340*/  UISETP.GE.AND UP0, UPT, UR39, 0x1, UPT ;  /* 0x000000012700788c */ /* 0x002fe2000bf06270 */
[----:B------:R-:W-:Y:S01]  /*5350*/  ISETP.NE.U32.AND P0, PT, R2, RZ, PT ;  /* 0x000000ff0200720c */ /* 0x000fe20003f05070 */
[----:B------:R-:W-:Y:S01]  /*5360*/  UMOV UR40, UR11 ;  /* 0x0000000b00287c82 */ /* 0x000fe20008000000 */
[----:B------:R-:W-:Y:S01]  /*5370*/  UMOV UR38, UR13 ;  /* 0x0000000d00267c82 */ /* 0x000fe20008000000 */
[----:B------:R-:W-:Y:S01]  /*5380*/  UISETP.NE.AND UP0, UPT, UR34, 0x1, UPT ;  /* 0x000000012200788c */ /* 0x000fe2000bf05270 */
[----:B------:R-:W-:-:S02]  /*5390*/  ISETP.NE.AND.EX P0, PT, R3, RZ, PT, P0 ;  /* 0x000000ff0300720c */ /* 0x000fc40003f05300 */
[----:B--2---:R-:W1:Y:S01]  /*53a0*/  MUFU.RCP R4, R4 ;  /* 0x0000000400047308 */ /* 0x004e620000001000 */
[----:B------:R-:W2:Y:S01]  /*53b0*/  LDC.64 R2, c[0x0][0x990] ;  /* 0x00026400ff027b82 */ /* 0x000ea20000000a00 */
[----:B------:R-:W-:Y:S01]  /*53c0*/  UMOV UR23, URZ ;  /* 0x000000ff00177c82 */ /* 0x000fe20008000000 */
[----:B------:R-:W-:Y:S02]  /*53d0*/  UPLOP3.LUT UP1, UPT, UPT, UPT, UPT, 0x40, 0x4 ;  /* 0x000000000004789c */ /* 0x000fe40003f2e870 */
[----:B------:R-:W-:Y:S01]  /*53e0*/  UISETP.NE.AND UP6, UPT, UR39, 0x1, UPT ;  /* 0x000000012700788c */ /* 0x000fe2000bfc5270 */
[----:B------:R-:W4:Y:S01]  /*53f0*/  LDCU.64 UR18, c[0x0][0xc28] ;  /* 0x00018500ff1277ac */ /* 0x000f220008000a00 */
[----:B---3--:R-:W-:Y:S01]  /*5400*/  VIADD R0, R0, 0xffffffe ;  /* 0x0ffffffe00007836 */ /* 0x008fe20000000000 */
[----:B------:R-:W-:Y:S02]  /*5410*/  UPRMT UR41, URZ, 0x654, UR41 ;  /* 0x00000654ff297896 */ /* 0x000fe40008000029 */
[----:B------:R-:W-:-:S03]  /*5420*/  USHF.R.U32.HI UR40, URZ, UR33, UR40 ;  /* 0x00000021ff287299 */ /* 0x000fc60008011628 */
[----:B------:R-:W3:Y:S01]  /*5430*/  F2I.FTZ.U32.TRUNC.NTZ R0, R0 ;  /* 0x0000000000007305 */ /* 0x000ee2000021f000 */
[----:B------:R-:W-:Y:S01]  /*5440*/  USHF.R.U32.HI UR38, URZ, UR47, UR38 ;  /* 0x0000002fff267299 */ /* 0x000fe20008011626 */
[----:B-1----:R-:W-:Y:S01]  /*5450*/  VIADD R4, R4, 0xffffffe ;  /* 0x0ffffffe04047836 */ /* 0x002fe20000000000 */
[----:B------:R-:W-:Y:S02]  /*5460*/  UISETP.NE.AND UP0, UPT, UR29, URZ, UPT ;  /* 0x000000ff1d00728c */ /* 0x000fe4000bf05270 */
[----:B------:R-:W-:Y:S01]  /*5470*/  UISETP.NE.AND UP5, UPT, UR27, URZ, UPT ;  /* 0x000000ff1b00728c */ /* 0x000fe2000bfa5270 */
[----:B------:R-:W-:Y:S02]  /*5480*/  VOTEU.ANY UP4, P0 ;  /* 0x0000000000ff7886 */ /* 0x000fe40000080100 */
[----:B------:R-:W1:Y:S01]  /*5490*/  F2I.FTZ.U32.TRUNC.NTZ R4, R4 ;  /* 0x0000000400047305 */ /* 0x000e62000021f000 */
[----:B---3--:R-:W-:Y:S02]  /*54a0*/  R2UR UR5, R0 ;  /* 0x00000000000572ca */ /* 0x008fe400000e0000 */
[----:B-1----:R-:W-:-:S11]  /*54b0*/  R2UR UR7, R4 ;  /* 0x00000000040772ca */ /* 0x002fd600000e0000 */
[----:B------:R-:W-:-:S04]  /*54c0*/  UIADD3 UR4, UPT, UPT, URZ, -UR5, URZ ;  /* 0x80000005ff047290 */ /* 0x000fc8000fffe0ff */
[----:B------:R-:W-:-:S03]  /*54d0*/  UIMAD UR6, UR4, UR25, URZ ;  /* 0x00000019040672a4 */ /* 0x000fc6000f8e02ff */
[----:B------:R-:W-:Y:S01]  /*54e0*/  UMOV UR4, URZ ;  /* 0x000000ff00047c82 */ /* 0x000fe20008000000 */
[----:B------:R-:W-:Y:S02]  /*54f0*/  UIADD3 UR8, UPT, UPT, URZ, -UR7, URZ ;  /* 0x80000007ff087290 */ /* 0x000fe4000fffe0ff */
[----:B------:R-:W-:Y:S02]  /*5500*/  UIMAD.WIDE.U32 UR36, UR5, UR6, UR4 ;  /* 0x00000006052472a5 */ /* 0x000fe4000f8e0004 */
[----:B------:R-:W-:Y:S01]  /*5510*/  UIMAD UR8, UR8, UR26, URZ ;  /* 0x0000001a080872a4 */ /* 0x000fe2000f8e02ff */
[----:B------:R-:W-:-:S03]  /*5520*/  UMOV UR6, URZ ;  /* 0x000000ff00067c82 */ /* 0x000fc60008000000 */
[----:B------:R-:W-:Y:S01]  /*5530*/  UIMAD.WIDE.U32 UR6, UR7, UR8, UR6 ;  /* 0x00000008070672a5 */ /* 0x000fe2000f8e0006 */
[----:B------:R-:W-:-:S06]  /*5540*/  UMOV UR36, UR37 ;  /* 0x0000002500247c82 */ /* 0x000fcc0008000000 */
[----:B--2-4-:R-:W-:-:S05]  /*5550*/  UMOV UR37, UR7 ;  /* 0x0000000700257c82 */ /* 0x014fca0008000000 */
.L_x_91:
[----:B------:R-:W-:Y:S04]  /*5560*/  SHF.L.U32 R4, R11, 0x1f, RZ ;  /* 0x0000001f0b047819 */ /* 0x000fe800000006ff */
[----:B-1----:R-:W1:Y:S02]  /*5570*/  SYNCS.PHASECHK.TRANS64.TRYWAIT P0, [UR24+0x1e0], R4 ;  /* 0x0001e004ff0075a7 */ /* 0x002e640008001118 */
[----:B-1----:R-:W-:Y:S05]  /*5580*/  @!P0 BRA `(.L_x_83) ;  /* 0x0000004800d08947 */ /* 0x002fea0003800000 */
.L_x_198:
[----:B-1----:R-:W1:Y:S01]  /*5590*/  LDS.128 R4, [UR24+0x220] ;  /* 0x00022018ff047984 */ /* 0x002e620008000c00 */
[----:B------:R-:W-:Y:S01]  /*55a0*/  @!PT LDS RZ, [RZ] ;  /* 0x00000000fffff984 */ /* 0x000fe20000000800 */
[----:B------:R-:W-:Y:S01]  /*55b0*/  @!PT LDS RZ, [RZ] ;  /* 0x00000000fffff984 */ /* 0x000fe20000000800 */
[----:B------:R-:W-:Y:S01]  /*55c0*/  @!PT LDS RZ, [RZ] ;  /* 0x00000000fffff984 */ /* 0x000fe20000000800 */
[----:B------:R-:W-:Y:S01]  /*55d0*/  @!PT LDS RZ, [RZ] ;  /* 0x00000000fffff984 */ /* 0x000fe20000000800 */
[----:B------:R2:W-:Y:S06]  /*55e0*/  MEMBAR.ALL.CTA ;  /* 0x0000000000007992 */ /* 0x0005ec0000008000 */
[----:B--2---:R-:W2:Y:S02]  /*55f0*/  FENCE.VIEW.ASYNC.S ;  /* 0x00000000000073c6 */ /* 0x004ea40000000000 */
[----:B--2---:R-:W-:Y:S01]  /*5600*/  SYNCS.ARRIVE.TRANS64.RED.A1T0 RZ, [UR41], RZ ;  /* 0x000000ffffff79a7 */ /* 0x004fe20008100429 */
[----:B-1----:R-:W-:Y:S11]  /*5610*/  LOP3.LUT P0, RZ, R6, 0x1, RZ, 0xc0, !PT ;  /* 0x0000000106ff7812 */ /* 0x002ff6000780c0ff */
[----:B------:R-:W-:Y:S02]  /*5620*/  @!UPT UIADD3 URZ, UPT, UPT, URZ, URZ, URZ ;  /* 0x000000fffffff290 */ /* 0x000fe4000fffe0ff */
[----:B------:R-:W-:Y:S01]  /*5630*/  VOTEU.ANY UP0, P0 ;  /* 0x0000000000ff7886 */ /* 0x000fe20000000100 */
[----:B------:R-:W-:Y:S11]  /*5640*/  PLOP3.LUT P0, PT, PT, PT, UP0, 0x80, 0x8 ;  /* 0x000000000008781c */ /* 0x000ff60003f0f008 */
[----:B------:R-:W-:Y:S02]  /*5650*/  @!UPT UIADD3 URZ, UPT, UPT, URZ, URZ, URZ ;  /* 0x000000fffffff290 */ /* 0x000fe4000fffe0ff */
[----:B------:R-:W-:Y:S02]  /*5660*/  @P0 MOV R9, R4 ;  /* 0x0000000400090202 */ /* 0x000fe40000000f00 */
[----:B------:R-:W-:Y:S02]  /*5670*/  @P0 LOP3.LUT R0, R5, 0xffff, RZ, 0xc0, !PT ;  /* 0x0000ffff05000812 */ /* 0x000fe400078ec0ff */
[----:B------:R-:W-:Y:S02]  /*5680*/  @P0 R2UR UR5, R9 ;  /* 0x00000000090502ca */ /* 0x000fe400000e0000 */
[----:B------:R-:W-:Y:S11]  /*5690*/  @P0 R2UR UR4, R0 ;  /* 0x00000000000402ca */ /* 0x000ff600000e0000 */
[----:B------:R-:W-:Y:S02]  /*56a0*/  @UP0 UMOV UR16, UR5 ;  /* 0x0000000500100c82 */ /* 0x000fe40008000000 */
[----:B------:R-:W-:Y:S01]  /*56b0*/  @UP0 UMOV UR15, UR4 ;  /* 0x00000004000f0c82 */ /* 0x000fe20008000000 */
[----:B------:R-:W-:Y:S09]  /*56c0*/  UISETP.GE.AND UP0, UPT, UR39, 0x1, UPT ;  /* 0x000000012700788c */ /* 0x000ff2000bf06270 */
[----:B------:R-:W-:Y:S05]  /*56d0*/  BRA.U !UP0, `(.L_x_84) ;  /* 0x0000000108b47547 */ /* 0x000fea000b800000 */
[----:B------:R-:W-:Y:S02]  /*56e0*/  UIMAD.WIDE.U32 UR8, UR15, UR35, URZ ;  /* 0x000000230f0872a5 */ /* 0x000fe4000f8e00ff */
[----:B------:R-:W-:Y:S02]  /*56f0*/  UP2UR UR14, UPR, URZ, 0x2 ;  /* 0x00000002ff0e7883 */ /* 0x000fe40008000000 */
[----:B------:R-:W-:Y:S02]  /*5700*/  UISETP.NE.AND UP1, UPT, UR34, 0x1, UPT ;  /* 0x000000012200788c */ /* 0x000fe4000bf25270 */
[----:B------:R-:W-:Y:S02]  /*5710*/  UIMAD.WIDE.U32 UR10, UR16, UR32, URZ ;  /* 0x00000020100a72a5 */ /* 0x000fe4000f8e00ff */
[----:B------:R-:W-:Y:S02]  /*5720*/  USEL UR4, UR30, UR38, !UP1 ;  /* 0x000000261e047287 */ /* 0x000fe4000c800000 */
[----:B------:R-:W-:Y:S02]  /*5730*/  UISETP.NE.AND UP0, UPT, UR17, 0x1, UPT ;  /* 0x000000011100788c */ /* 0x000fe4000bf05270 */
[----:B------:R-:W-:Y:S02]  /*5740*/  UIMAD.WIDE.U32 UR12, UR4, UR18, URZ ;  /* 0x00000012040c72a5 */ /* 0x000fe4000f8e00ff */
[----:B------:R-:W-:Y:S01]  /*5750*/  USEL UR7, UR31, UR40, !UP0 ;  /* 0x000000281f077287 */ /* 0x000fe2000c000000 */
[----:B------:R-:W-:Y:S02]  /*5760*/  UMOV UR5, UR9 ;  /* 0x0000000900057c82 */ /* 0x000fe40008000000 */
[----:B------:R-:W-:Y:S02]  /*5770*/  USHF.R.U32.HI UR6, URZ, UR47, UR5 ;  /* 0x0000002fff067299 */ /* 0x000fe40008011605 */
[----:B------:R-:W-:Y:S02]  /*5780*/  UIMAD.WIDE.U32 UR20, UR7, UR18, URZ ;  /* 0x00000012071472a5 */ /* 0x000fe4000f8e00ff */
[----:B------:R-:W-:Y:S02]  /*5790*/  USEL UR6, UR15, UR6, !UP1 ;  /* 0x000000060f067287 */ /* 0x000fe4000c800000 */
[----:B------:R-:W-:Y:S01]  /*57a0*/  UISETP.NE.AND UP1, UPT, UR14, URZ, UPT ;  /* 0x000000ff0e00728c */ /* 0x000fe2000bf25270 */
[----:B------:R-:W-:Y:S01]  /*57b0*/  UMOV UR5, UR11 ;  /* 0x0000000b00057c82 */ /* 0x000fe20008000000 */
[----:B------:R-:W-:Y:S02]  /*57c0*/  UIMAD.WIDE.U32 UR10, UR6, UR18, URZ ;  /* 0x00000012060a72a5 */ /* 0x000fe4000f8e00ff */
[----:B------:R-:W-:Y:S03]  /*57d0*/  USHF.R.U32.HI UR8, URZ, UR33, UR5 ;  /* 0x00000021ff087299 */ /* 0x000fe60008011605 */
[----:B------:R-:W-:Y:S02]  /*57e0*/  UMOV UR5, UR13 ;  /* 0x0000000d00057c82 */ /* 0x000fe40008000000 */
[----:B------:R-:W-:Y:S03]  /*57f0*/  @UP6 USHF.R.U32.HI UR4, URZ, UR19, UR5 ;  /* 0x00000013ff046299 */ /* 0x000fe60008011605 */
[----:B------:R-:W-:Y:S01]  /*5800*/  UMOV UR5, UR21 ;  /* 0x0000001500057c82 */ /* 0x000fe20008000000 */
[----:B------:R-:W-:Y:S02]  /*5810*/  UIMAD UR4, UR39, UR4, URZ ;  /* 0x00000004270472a4 */ /* 0x000fe4000f8e02ff */
[----:B------:R-:W-:Y:S02]  /*5820*/  @UP6 USHF.R.U32.HI UR7, URZ, UR19, UR5 ;  /* 0x00000013ff076299 */ /* 0x000fe40008011605 */
[----:B------:R-:W-:Y:S02]  /*5830*/  USEL UR5, UR16, UR8, !UP0 ;  /* 0x0000000810057287 */ /* 0x000fe4000c000000 */
[----:B------:R-:W-:Y:S02]  /*5840*/  UIMAD UR8, UR39, UR7, URZ ;  /* 0x00000007270872a4 */ /* 0x000fe4000f8e02ff */
[----:B------:R-:W-:Y:S03]  /*5850*/  UISETP.GE.AND UP0, UPT, UR6, UR4, UPT ;  /* 0x000000040600728c */ /* 0x000fe6000bf06270 */
[----:B------:R-:W-:Y:S01]  /*5860*/  UMOV UR4, UR11 ;  /* 0x0000000b00047c82 */ /* 0x000fe20008000000 */
[----:B------:R-:W-:Y:S02]  /*5870*/  UISETP.GE.OR UP0, UPT, UR5, UR8, UP0 ;  /* 0x000000080500728c */ /* 0x000fe40008706670 */
[----:B------:R-:W-:Y:S02]  /*5880*/  USHF.R.U32.HI UR4, URZ, UR19, UR4 ;  /* 0x00000013ff047299 */ /* 0x000fe40008011604 */
[----:B------:R-:W-:Y:S02]  /*5890*/  UIMAD.WIDE.U32 UR8, UR5, UR18, URZ ;  /* 0x00000012050872a5 */ /* 0x000fe4000f8e00ff */
[----:B------:R-:W-:Y:S04]  /*58a0*/  USEL UR10, UR6, UR4, !UP6 ;  /* 0x00000004060a7287 */ /* 0x000fe8000f000000 */
[----:B------:R-:W-:Y:S01]  /*58b0*/  UIADD3 UR11, UPT, UPT, -UR10, URZ, URZ ;  /* 0x000000ff0a0b7290 */ /* 0x000fe2000fffe1ff */
[----:B------:R-:W-:Y:S02]  /*58c0*/  @!UP0 UMOV UR4, UR9 ;  /* 0x0000000900048c82 */ /* 0x000fe40008000000 */
[----:B------:R-:W-:Y:S02]  /*58d0*/  @!UP0 USHF.R.U32.HI UR4, URZ, UR19, UR4 ;  /* 0x00000013ff048299 */ /* 0x000fe40008011604 */
[----:B------:R-:W-:Y:S02]  /*58e0*/  UIMAD UR8, UR39, UR11, UR6 ;  /* 0x0000000b270872a4 */ /* 0x000fe4000f8e0206 */
[----:B------:R-:W-:Y:S04]  /*58f0*/  @!UP0 USEL UR4, UR5, UR4, !UP6 ;  /* 0x0000000405048287 */ /* 0x000fe8000f000000 */
[----:B------:R-:W-:Y:S02]  /*5900*/  @!UP0 UIMAD UR8, UR7, UR8, UR4 ;  /* 0x00000008070882a4 */ /* 0x000fe4000f8e0204 */
[----:B------:R-:W-:Y:S02]  /*5910*/  @!UP0 UIADD3 UR9, UPT, UPT, UR10, -UR4, URZ ;  /* 0x800000040a098290 */ /* 0x000fe4000fffe0ff */
[----:B------:R-:W-:Y:S02]  /*5920*/  UIADD3 UR4, UPT, UPT, -UR5, URZ, URZ ;  /* 0x000000ff05047290 */ /* 0x000fe4000fffe1ff */
[----:B------:R-:W-:Y:S02]  /*5930*/  UIADD3 UR7, UPT, UPT, -UR6, URZ, URZ ;  /* 0x000000ff06077290 */ /* 0x000fe4000fffe1ff */
[----:B------:R-:W-:Y:S02]  /*5940*/  @!UP0 UIMAD UR6, UR9, UR39, UR5 ;  /* 0x00000027090682a4 */ /* 0x000fe4000f8e0205 */
[----:B------:R-:W-:Y:S02]  /*5950*/  UIMAD UR16, UR17, UR4, UR16 ;  /* 0x00000004111072a4 */ /* 0x000fe4000f8e0210 */
[----:B------:R-:W-:Y:S01]  /*5960*/  UIMAD UR15, UR34, UR7, UR15 ;  /* 0x00000007220f72a4 */ /* 0x000fe2000f8e020f */
[----:B------:R-:W-:Y:S02]  /*5970*/  @!UP0 UMOV UR5, UR8 ;  /* 0x0000000800058c82 */ /* 0x000fe40008000000 */
[----:B------:R-:W-:Y:S02]  /*5980*/  UIMAD UR16, UR5, UR17, UR16 ;  /* 0x00000011051072a4 */ /* 0x000fe4000f8e0210 */
[----:B------:R-:W-:Y:S11]  /*5990*/  UIMAD UR15, UR6, UR34, UR15 ;  /* 0x00000022060f72a4 */ /* 0x000ff6000f8e020f */
[----:B------:R-:W-:Y:S01]  /*59a0*/  @!UPT UIADD3 URZ, UPT, UPT, URZ, URZ, URZ ;  /* 0x000000fffffff290 */ /* 0x000fe2000fffe0ff */
.L_x_84:
[----:B------:R-:W1:Y:S01]  /*59b0*/  @!UP2 LDCU.128 UR8, c[0x0][0xc10] ;  /* 0x00018200ff08a7ac */ /* 0x000e620008000c00 */
[----:B------:R-:W-:Y:S04]  /*59c0*/  MOV R0, UR22 ;  /* 0x0000001600007c02 */ /* 0x000fe80008000f00 */
[----:B------:R-:W-:Y:S01]  /*59d0*/  IABS R0, R0 ;  /* 0x0000000000007213 */ /* 0x000fe20000000000 */
[----:B------:R-:W2:Y:S01]  /*59e0*/  @!UP2 LDCU UR5, c[0x0][0xc0c] ;  /* 0x00018180ff05a7ac */ /* 0x000ea20008000800 */
[----:B-1----:R-:W-:Y:S07]  /*59f0*/  UIMAD.WIDE.U32 UR6, UR16, UR8, URZ ;  /* 0x00000008100672a5 */ /* 0x002fee000f8e00ff */
[----:B------:R-:W-:Y:S01]  /*5a00*/  @!UP2 UMOV UR4, UR7 ;  /* 0x000000070004ac82 */ /* 0x000fe20008000000 */
[----:B--2---:R-:W-:Y:S02]  /*5a10*/  @!UP2 UISETP.NE.AND UP0, UPT, UR5, 0x1, UPT ;  /* 0x000000010500a88c */ /* 0x004fe4000bf05270 */
[----:B------:R-:W-:Y:S02]  /*5a20*/  @!UP2 USHF.R.U32.HI UR4, URZ, UR9, UR4 ;  /* 0x00000009ff04a299 */ /* 0x000fe40008011604 */
[----:B------:R-:W-:Y:S02]  /*5a30*/  UIMAD.WIDE.U32 UR6, UR15, UR11, URZ ;  /* 0x0000000b0f0672a5 */ /* 0x000fe4000f8e00ff */
[----:B------:R-:W-:Y:S02]  /*5a40*/  @!UP2 USEL UR8, UR16, UR4, !UP0 ;  /* 0x000000041008a287 */ /* 0x000fe4000c000000 */
[----:B------:R-:W-:Y:S03]  /*5a50*/  @!UP2 UISETP.NE.AND UP0, UPT, UR10, 0x1, UPT ;  /* 0x000000010a00a88c */ /* 0x000fe6000bf05270 */
[----:B------:R-:W-:Y:S02]  /*5a60*/  @!UP2 UMOV UR6, UR7 ;  /* 0x000000070006ac82 */ /* 0x000fe40008000000 */
[----:B------:R-:W1:Y:S02]  /*5a70*/  @!UP2 LDCU UR4, c[0x0][0xc20] ;  /* 0x00018400ff04a7ac */ /* 0x000e640008000800 */
[----:B-1----:R-:W-:Y:S04]  /*5a80*/  @!UP2 USHF.R.U32.HI UR6, URZ, UR4, UR6 ;  /* 0x00000004ff06a299 */ /* 0x002fe80008011606 */
[----:B------:R-:W-:Y:S04]  /*5a90*/  @!UP2 USEL UR6, UR15, UR6, !UP0 ;  /* 0x000000060f06a287 */ /* 0x000fe8000c000000 */
[----:B------:R-:W-:Y:S02]  /*5aa0*/  @!UP2 UIADD3 UR4, UPT, UPT, -UR8, UR6, URZ ;  /* 0x000000060804a290 */ /* 0x000fe4000fffe1ff */
[----:B------:R-:W-:Y:S02]  /*5ab0*/  @!UP2 UIADD3 UR6, UPT, UPT, UR8, -UR6, URZ ;  /* 0x800000060806a290 */ /* 0x000fe4000fffe0ff */
[----:B------:R-:W-:Y:S02]  /*5ac0*/  @!UP2 UIMAD UR16, UR4, UR5, UR16 ;  /* 0x000000050410a2a4 */ /* 0x000fe4000f8e0210 */
[----:B------:R-:W-:Y:S01]  /*5ad0*/  @!UP2 UIMAD UR15, UR6, UR10, UR15 ;  /* 0x0000000a060fa2a4 */ /* 0x000fe2000f8e020f */
[----:B------:R-:W-:Y:S11]  /*5ae0*/  BRA.U UP1, `(.L_x_85) ;  /* 0x0000000101107547 */ /* 0x000ff6000b800000 */
[----:B------:R-:W-:Y:S04]  /*5af0*/  MOV R10, UR46 ;  /* 0x0000002e000a7c02 */ /* 0x000fe80008000f00 */
[----:B------:R-:W-:Y:S04]  /*5b00*/  SHF.L.U32 R10, R10, 0x1f, RZ ;  /* 0x0000001f0a0a7819 */ /* 0x000fe800000006ff */
[----:B------:R-:W1:Y:S02]  /*5b10*/  SYNCS.PHASECHK.TRANS64.TRYWAIT P1, [UR24+0x1d8], R10 ;  /* 0x0001d80aff0075a7 */ /* 0x000e640008021118 */
[----:B-1----:R-:W-:Y:S05]  /*5b20*/  @!P1 BRA `(.L_x_86) ;  /* 0x0000004400809947 */ /* 0x002fea0003800000 */
.L_x_85:
[----:B------:R-:W-:Y:S01]  /*5b30*/  UISETP.NE.AND UP1, UPT, UR45, URZ, UPT ;  /* 0x000000ff2d00728c */ /* 0x000fe2000bf25270 */
[----:B------:R-:W-:Y:S01]  /*5b40*/  R2UR UR4, R0 ;  /* 0x00000000000472ca */ /* 0x000fe200000e0000 */
[----:B------:R-:W-:Y:S01]  /*5b50*/  USHF.L.U32 UR11, UR28, 0x6, URZ ;  /* 0x000000061c0b7899 */ /* 0x000fe200080006ff */
[----:B-1----:R-:W-:Y:S05]  /*5b60*/  IMAD.U32 R10, RZ, RZ, UR29 ;  /* 0x0000001dff0a7e24 */ /* 0x002fea000f8e00ff */
[----:B------:R-:W-:Y:S04]  /*5b70*/  IABS R10, R10 ;  /* 0x0000000a000a7213 */ /* 0x000fe80000000000 */
[----:B------:R-:W1:Y:S02]  /*5b80*/  I2F.RP R14, R10 ;  /* 0x0000000a000e7306 */ /* 0x000e640000209400 */
[----:B------:R-:W-:Y:S07]  /*5b90*/  UIMAD.WIDE.U32 UR6, UR37, UR4, URZ ;  /* 0x00000004250672a5 */ /* 0x000fee000f8e00ff */
[----:B------:R-:W-:Y:S02]  /*5ba0*/  UMOV UR12, UR7 ;  /* 0x00000007000c7c82 */ /* 0x000fe40008000000 */
[----:B------:R-:W-:Y:S04]  /*5bb0*/  UIMAD UR4, UR12, UR44, UR4 ;  /* 0x0000002c0c0472a4 */ /* 0x000fe8000f8e0204 */
[----:B------:R-:W-:Y:S01]  /*5bc0*/  UISETP.GT.U32.AND UP0, UPT, UR26, UR4, UPT ;  /* 0x000000041a00728c */ /* 0x000fe2000bf04070 */
[----:B-1----:R-:W1:Y:S10]  /*5bd0*/  MUFU.RCP R14, R14 ;  /* 0x0000000e000e7308 */ /* 0x002e740000001000 */
[----:B------:R-:W-:Y:S02]  /*5be0*/  @!UP0 UIADD3 UR4, UPT, UPT, UR4, -UR26, URZ ;  /* 0x8000001a04048290 */ /* 0x000fe4000fffe0ff */
[----:B------:R-:W-:Y:S02]  /*5bf0*/  @!UP0 UIADD3 UR12, UPT, UPT, UR12, 0x1, URZ ;  /* 0x000000010c0c8890 */ /* 0x000fe4000fffe0ff */
[----:B------:R-:W-:Y:S02]  /*5c00*/  UISETP.GE.U32.AND UP0, UPT, UR4, UR26, UPT ;  /* 0x0000001a0400728c */ /* 0x000fe4000bf06070 */
[----:B------:R-:W-:Y:S01]  /*5c10*/  ULOP3.LUT UR4, UR22, UR27, URZ, 0x3c, !UPT ;  /* 0x0000001b16047292 */ /* 0x000fe2000f8e3cff */
[----:B-1----:R-:W-:Y:S04]  /*5c20*/  VIADD R14, R14, 0xffffffe ;  /* 0x0ffffffe0e0e7836 */ /* 0x002fe80000000000 */
[----:B------:R1:W2:Y:S04]  /*5c30*/  F2I.FTZ.U32.TRUNC.NTZ R15, R14 ;  /* 0x0000000e000f7305 */ /* 0x0002a8000021f000 */
[----:B------:R-:W-:Y:S02]  /*5c40*/  @UP0 UIADD3 UR12, UPT, UPT, UR12, 0x1, URZ ;  /* 0x000000010c0c0890 */ /* 0x000fe4000fffe0ff */
[----:B------:R-:W-:Y:S01]  /*5c50*/  UISETP.GE.AND UP0, UPT, UR4, URZ, UPT ;  /* 0x000000ff0400728c */ /* 0x000fe2000bf06270 */
[----:B-1----:R-:W-:Y:S02]  /*5c60*/  HFMA2 R14, -RZ, RZ, 0, 0 ;  /* 0x00000000ff0e7431 */ /* 0x002fe400000001ff */
[--C-:B--2---:R-:W-:Y:S08]  /*5c70*/  IMAD.MOV R9, RZ, RZ, -R15.reuse ;  /* 0x000000ffff097224 */ /* 0x104ff000078e0a0f */
[----:B------:R-:W-:Y:S02]  /*5c80*/  @!UP0 UIADD3 UR12, UPT, UPT, -UR12, URZ, URZ ;  /* 0x000000ff0c0c8290 */ /* 0x000fe4000fffe1ff */
[----:B------:R-:W-:Y:S01]  /*5c90*/  @!UP5 ULOP3.LUT UR12, URZ, UR27, URZ, 0x33, !UPT ;  /* 0x0000001bff0cd292 */ /* 0x000fe2000f8e33ff */
[----:B------:R-:W-:Y:S05]  /*5ca0*/  IMAD R9, R9, R10, RZ ;  /* 0x0000000a09097224 */ /* 0x000fea00078e02ff */
[----:B------:R-:W-:Y:S02]  /*5cb0*/  IMAD.U32 R0, RZ, RZ, UR12 ;  /* 0x0000000cff007e24 */ /* 0x000fe4000f8e00ff */
[----:B------:R-:W-:Y:S03]  /*5cc0*/  IMAD.HI.U32 R15, R15, R9, R14 ;  /* 0x000000090f0f7227 */ /* 0x000fe600078e000e */
[----:B------:R-:W-:Y:S04]  /*5cd0*/  IABS R0, R0 ;  /* 0x0000000000007213 */ /* 0x000fe80000000000 */
[----:B------:R-:W-:Y:S11]  /*5ce0*/  R2UR UR4, R0 ;  /* 0x00000000000472ca */ /* 0x000ff600000e0000 */
[----:B------:R-:W-:Y:S02]  /*5cf0*/  @!UPT UIADD3 URZ, UPT, UPT, URZ, URZ, URZ ;  /* 0x000000fffffff290 */ /* 0x000fe4000fffe0ff */
[----:B------:R-:W-:Y:S07]  /*5d00*/  UIMAD.WIDE.U32 UR6, UR36, UR4, URZ ;  /* 0x00000004240672a5 */ /* 0x000fee000f8e00ff */
[----:B------:R-:W-:Y:S02]  /*5d10*/  UMOV UR13, UR7 ;  /* 0x00000007000d7c82 */ /* 0x000fe40008000000 */
[----:B------:R-:W-:Y:S04]  /*5d20*/  UIADD3 UR5, UPT, UPT, -UR13, URZ, URZ ;  /* 0x000000ff0d057290 */ /* 0x000fe8000fffe1ff */
[----:B------:R-:W-:Y:S04]  /*5d30*/  UIMAD UR4, UR25, UR5, UR4 ;  /* 0x00000005190472a4 */ /* 0x000fe8000f8e0204 */
[----:B------:R-:W-:Y:S11]  /*5d40*/  UISETP.GT.U32.AND UP0, UPT, UR25, UR4, UPT ;  /* 0x000000041900728c */ /* 0x000ff6000bf04070 */
[----:B------:R-:W-:Y:S02]  /*5d50*/  @!UP0 UIADD3 UR4, UPT, UPT, UR4, -UR25, URZ ;  /* 0x8000001904048290 */ /* 0x000fe4000fffe0ff */
[----:B------:R-:W-:Y:S02]  /*5d60*/  @!UP0 UIADD3 UR13, UPT, UPT, UR13, 0x1, URZ ;  /* 0x000000010d0d8890 */ /* 0x000fe4000fffe0ff */
[----:B------:R-:W-:Y:S02]  /*5d70*/  UISETP.GE.U32.AND UP0, UPT, UR4, UR25, UPT ;  /* 0x000000190400728c */ /* 0x000fe4000bf06070 */
[----:B------:R-:W-:Y:S09]  /*5d80*/  ULOP3.LUT UR4, UR12, UR45, URZ, 0x3c, !UPT ;  /* 0x0000002d0c047292 */ /* 0x000ff2000f8e3cff */
[----:B------:R-:W-:Y:S02]  /*5d90*/  @UP0 UIADD3 UR13, UPT, UPT, UR13, 0x1, URZ ;  /* 0x000000010d0d0890 */ /* 0x000fe4000fffe0ff */
[----:B------:R-:W-:Y:S11]  /*5da0*/  UISETP.GE.AND UP0, UPT, UR4, URZ, UPT ;  /* 0x000000ff0400728c */ /* 0x000ff6000bf06270 */
[----:B------:R-:W-:Y:S02]  /*5db0*/  @!UP0 UIADD3 UR13, UPT, UPT, -UR13, URZ, URZ ;  /* 0x000000ff0d0d8290 */ /* 0x000fe4000fffe1ff */
[----:B------:R-:W-:Y:S02]  /*5dc0*/  @!UP1 ULOP3.LUT UR13, URZ, UR45, URZ, 0x33, !UPT ;  /* 0x0000002dff0d9292 */ /* 0x000fe4000f8e33ff */
[----:B------:R-:W-:Y:S02]  /*5dd0*/  UISETP.NE.AND UP1, UPT, UR29, URZ, UPT ;  /* 0x000000ff1d00728c */ /* 0x000fe4000bf25270 */
[----:B------:R-:W-:Y:S02]  /*5de0*/  ULOP3.LUT UR4, UR13, UR29, URZ, 0x3c, !UPT ;  /* 0x0000001d0d047292 */ /* 0x000fe4000f8e3cff */
[----:B------:R-:W-:Y:S02]  /*5df0*/  IMAD.U32 R0, RZ, RZ, UR13 ;  /* 0x0000000dff007e24 */ /* 0x000fe4000f8e00ff */
[----:B------:R-:W-:Y:S02]  /*5e00*/  UISETP.GE.AND UP0, UPT, UR4, URZ, UPT ;  /* 0x000000ff0400728c */ /* 0x000fe4000bf06270 */
[----:B------:R-:W-:Y:S01]  /*5e10*/  UIADD3 UR4, UPT, UPT, -UR12, URZ, URZ ;  /* 0x000000ff0c047290 */ /* 0x000fe2000fffe1ff */
[----:B------:R-:W-:Y:S03]  /*5e20*/  IABS R0, R0 ;  /* 0x0000000000007213 */ /* 0x000fe60000000000 */
[----:B------:R-:W-:Y:S02]  /*5e30*/  UIMAD UR5, UR27, UR4, UR22 ;  /* 0x000000041b0572a4 */ /* 0x000fe4000f8e0216 */
[----:B------:R-:W-:Y:S01]  /*5e40*/  IMAD.HI.U32 R15, R15, R0, RZ ;  /* 0x000000000f0f7227 */ /* 0x000fe200078e00ff */
[----:B------:R-:W-:Y:S02]  /*5e50*/  UIADD3 UR4, UPT, UPT, -UR13, URZ, URZ ;  /* 0x000000ff0d047290 */ /* 0x000fe4000fffe1ff */
[----:B------:R-:W-:Y:S01]  /*5e60*/  USHF.L.U32 UR22, UR5, 0x6, URZ ;  /* 0x0000000605167899 */ /* 0x000fe200080006ff */
[----:B------:R-:W-:Y:S01]  /*5e70*/  IMAD.MOV R9, RZ, RZ, -R15 ;  /* 0x000000ffff097224 */ /* 0x000fe200078e0a0f */
[----:B------:R-:W-:Y:S03]  /*5e80*/  UIMAD UR12, UR45, UR4, UR12 ;  /* 0x000000042d0c72a4 */ /* 0x000fe6000f8e020c */
[C---:B------:R-:W-:Y:S05]  /*5e90*/  IMAD R0, R10.reuse, R9, R0 ;  /* 0x000000090a007224 */ /* 0x040fea00078e0200 */
[----:B------:R-:W-:Y:S11]  /*5ea0*/  ISETP.GT.U32.AND P1, PT, R10, R0, PT ;  /* 0x000000000a00720c */ /* 0x000ff60003f24070 */
[----:B------:R-:W-:Y:S02]  /*5eb0*/  @!UPT UIADD3 URZ, UPT, UPT, URZ, URZ, URZ ;  /* 0x000000fffffff290 */ /* 0x000fe4000fffe0ff */
[----:B------:R-:W-:Y:S01]  /*5ec0*/  @!P1 IADD3 R15, PT, PT, R15, 0x1, RZ ;  /* 0x000000010f0f9810 */ /* 0x000fe20007ffe0ff */
[----:B------:R-:W-:Y:S01]  /*5ed0*/  @!P1 IMAD.IADD R0, R0, 0x1, -R10 ;  /* 0x0000000100009824 */ /* 0x000fe200078e0a0a */
[----:B------:R-:W-:Y:S04]  /*5ee0*/  ISETP.NE.U32.AND P1, PT, R2, RZ, PT ;  /* 0x000000ff0200720c */ /* 0x000fe80003f25070 */
[----:B------:R-:W-:Y:S02]  /*5ef0*/  ISETP.GE.U32.AND P2, PT, R0, R10, PT ;  /* 0x0000000a0000720c */ /* 0x000fe40003f46070 */
[----:B------:R-:W-:Y:S11]  /*5f00*/  ISETP.NE.AND.EX P1, PT, R3, RZ, PT, P1 ;  /* 0x000000ff0300720c */ /* 0x000ff60003f25310 */
[----:B------:R-:W-:Y:S01]  /*5f10*/  @P2 VIADD R15, R15, 0x1 ;  /* 0x000000010f0f2836 */ /* 0x000fe20000000000 */
[----:B------:R-:W-:Y:S04]  /*5f20*/  ISETP.NE.U32.AND P2, PT, R2, RZ, PT ;  /* 0x000000ff0200720c */ /* 0x000fe80003f45070 */
[----:B------:R-:W-:Y:S02]  /*5f30*/  R2UR UR14, R15 ;  /* 0x000000000f0e72ca */ /* 0x000fe400000e0000 */
[----:B------:R-:W-:Y:S11]  /*5f40*/  ISETP.NE.AND.EX P2, PT, R3, RZ, PT, P2 ;  /* 0x000000ff0300720c */ /* 0x000ff60003f45320 */
[----:B------:R-:W-:Y:S02]  /*5f50*/  @!UP0 UIADD3 UR14, UPT, UPT, -UR14, URZ, URZ ;  /* 0x000000ff0e0e8290 */ /* 0x000fe4000fffe1ff */
[----:B------:R-:W-:Y:S04]  /*5f60*/  @!UP1 ULOP3.LUT UR14, URZ, UR29, URZ, 0x33, !UPT ;  /* 0x0000001dff0e9292 */ /* 0x000fe8000f8e33ff */
[----:B------:R-:W-:Y:S04]  /*5f70*/  UIADD3 UR6, UPT, UPT, -UR14, URZ, URZ ;  /* 0x000000ff0e067290 */ /* 0x000fe8000fffe1ff */
[----:B------:R-:W-:Y:S01]  /*5f80*/  UIMAD UR13, UR29, UR6, UR13 ;  /* 0x000000061d0d72a4 */ /* 0x000fe2000f8e020d */
[----:B------:R-:W-:Y:S11]  /*5f90*/  @!P2 BRA `(.L_x_87) ;  /* 0x000000000030a947 */ /* 0x000ff60003800000 */
[----:B------:R-:W-:Y:S01]  /*5fa0*/  UPLOP3.LUT UP3, UPT, UPT, UPT, UP4, 0x80, 0x8 ;  /* 0x000000000008789c */ /* 0x000fe20003f6f040 */
[----:B------:R-:W-:Y:S01]  /*5fb0*/  MOV R55, 0x1 ;  /* 0x0000000100377802 */ /* 0x000fe20000000f00 */
[----:B------:R-:W1:Y:S04]  /*5fc0*/  LDCU.64 UR4, c[0x0][0x358] ;  /* 0x00006b00ff0477ac */ /* 0x000e680008000a00 */
[----:B------:R-:W-:Y:S11]  /*5fd0*/  PLOP3.LUT P2, PT, PT, PT, UP3, 0x80, 0x8 ;  /* 0x000000000008781c */ /* 0x000ff60003f4f038 */
[----:B------:R-:W-:Y:S02]  /*5fe0*/  @!UPT UIADD3 URZ, UPT, UPT, URZ, URZ, URZ ;  /* 0x000000fffffff290 */ /* 0x000fe4000fffe0ff */
[----:B------:R-:W2:Y:S01]  /*5ff0*/  @P2 LDC.64 R14, c[0x0][0x988] ;  /* 0x00026200ff0e2b82 */ /* 0x000ea20000000a00 */
[----:B------:R-:W-:Y:S04]  /*6000*/  @P2 IMAD R0, R16, R2, RZ ;  /* 0x0000000210002224 */ /* 0x000fe800078e02ff */
[----:B--2---:R-:W-:Y:S01]  /*6010*/  @P2 IMAD.WIDE R14, R0, 0x4, R14 ;  /* 0x00000004000e2825 */ /* 0x004fe200078e020e */
[----:B------:R-:W-:Y:S04]  /*6020*/  MOV R0, 0x1 ;  /* 0x0000000100007802 */ /* 0x000fe80000000f00 */
[----:B-1---5:R1:W5:Y:S01]  /*6030*/  @P2 LDG.E R26, desc[UR4][R14.64] ;  /* 0x000000040e1a2981 */ /* 0x022362000c1e1900 */
[----:B------:R-:W-:Y:S01]  /*6040*/  @!P2 PRMT R55, R0, 0x7610, R55 ;  /* 0x000076100037a816 */ /* 0x000fe20000000037 */
[----:B-1----:R-:W2:Y:S06]  /*6050*/  @!P2 LDC R26, c[0x0][0x980] ;  /* 0x00026000ff1aab82 */ /* 0x002eac0000000800 */
.L_x_87:
[----:B--2--5:R-:W-:Y:S01]  /*6060*/  @!P1 FSETP.EQ.AND P3, PT, R26, RZ, PT ;  /* 0x000000ff1a00920b */ /* 0x024fe20003f62000 */
[----:B------:R-:W-:Y:S01]  /*6070*/  @!UPT UIADD3 URZ, UPT, UPT, URZ, URZ, URZ ;  /* 0x000000fffffff290 */ /* 0x000fe2000fffe0ff */
[----:B------:R-:W-:Y:S11]  /*6080*/  @!P1 BRA `(.L_x_88) ;  /* 0x0000000000149947 */ /* 0x000ff60003800000 */
[----:B------:R-:W-:Y:S02]  /*6090*/  LOP3.LUT P1, RZ, R55, 0xff, RZ, 0xc0, !PT ;  /* 0x000000ff37ff7812 */ /* 0x000fe4000782c0ff */
[----:B------:R-:W-:Y:S04]  /*60a0*/  PLOP3.LUT P3, PT, PT, PT, UP3, 0x80, 0x8 ;  /* 0x000000000008781c */ /* 0x000fe80003f6f038 */
[----:B------:R-:W-:Y:S07]  /*60b0*/  PLOP3.LUT P3, PT, P3, PT, PT, 0x8, 0x80 ;  /* 0x000000000080781c */ /* 0x000fee0001f6e170 */
[----:B------:R-:W-:Y:S11]  /*60c0*/  @P1 FSETP.EQ.AND P3, PT, R26, RZ, PT ;  /* 0x000000ff1a00120b */ /* 0x000ff60003f62000 */
[----:B------:R-:W-:Y:S02]  /*60d0*/  @!UPT UIADD3 URZ, UPT, UPT, URZ, URZ, URZ ;  /* 0x000000fffffff290 */ /* 0x000fe4000fffe0ff */
.L_x_88:
[----:B------:R-:W-:Y:S01]  /*60e0*/  ULEA UR5, UR23, UR24, 0x3 ;  /* 0x0000001817057291 */ /* 0x000fe2000f8e18ff */
[----:B------:R-:W-:Y:S02]  /*60f0*/  SHF.L.U32 R9, R12, 0x1f, RZ ;  /* 0x0000001f0c097819 */ /* 0x000fe400000006ff */
[----:B------:R-:W-:Y:S04]  /*6100*/  ELECT P2, URZ, PT ;  /* 0x0000000000ff782f */ /* 0x000fe80003840000 */
[----:B------:R-:W-:Y:S02]  /*6110*/  PLOP3.LUT P2, PT, P3, P2, PT, 0xf2, 0x2f ;  /* 0x00000000002f781c */ /* 0x000fe40001f45e72 */
[----:B------:R-:W1:Y:S02]  /*6120*/  SYNCS.PHASECHK.TRANS64.TRYWAIT P1, [UR5+0x1b8], R9 ;  /* 0x0001b809ff0075a7 */ /* 0x000e640008021105 */
[----:B-1----:R-:W-:Y:S09]  /*6130*/  @!P1 BRA `(.L_x_89) ;  /* 0x0000004000149947 */ /* 0x002ff20003800000 */
.L_x_201:
[----:B------:R-:W2:Y:S01]  /*6140*/  S2UR UR28, SR_CgaCtaId ;  /* 0x00000000001c79c3 */ /* 0x000ea20000008800 */
[----:B------:R-:W-:Y:S01]  /*6150*/  VOTEU.ALL UP0, P2 ;  /* 0x0000000000ff7886 */ /* 0x000fe20001000000 */
[----:B-1----:R-:W-:Y:S01]  /*6160*/  @!P2 IADD3 R9, P1, PT, R18, 0x680, RZ ;  /* 0x000006801209a810 */ /* 0x002fe20007f3e0ff */
[----:B------:R-:W-:Y:S01]  /*6170*/  UIADD3 UR6, UPT, UPT, UR23, 0x1, URZ ;  /* 0x0000000117067890 */ /* 0x000fe2000fffe0ff */
[----:B------:R-:W-:Y:S01]  /*6180*/  @P0 SHF.R.U32.HI R16, RZ, 0x10, R5 ;  /* 0x00000010ff100819 */ /* 0x000fe20000011605 */
[----:B------:R-:W-:Y:S01]  /*6190*/  UMOV UR48, 0x0 ;  /* 0x0000000000307882 */ /* 0x000fe20000000000 */
[----:B------:R-:W-:Y:S01]  /*61a0*/  @!UP0 ULEA UR4, UR23, UR24, 0xc ;  /* 0x0000001817048291 */ /* 0x000fe2000f8e60ff */
[----:B------:R-:W-:Y:S01]  /*61b0*/  @!P2 IMAD.X R0, RZ, RZ, R19, P1 ;  /* 0x000000ffff00a224 */ /* 0x000fe200008e0613 */
[----:B------:R-:W-:Y:S01]  /*61c0*/  @!P2 R2UR UR7, R9 ;  /* 0x000000000907a2ca */ /* 0x000fe200000e0000 */
[----:B------:R-:W-:Y:S01]  /*61d0*/  UMOV UR49, 0x10000000 ;  /* 0x1000000000317882 */ /* 0x000fe20000000000 */
[----:B------:R-:W-:Y:S02]  /*61e0*/  @!UP0 UIADD3 UR8, UPT, UPT, UR4, 0x400, URZ ;  /* 0x0000040004088890 */ /* 0x000fe4000fffe0ff */
[----:B------:R-:W-:Y:S01]  /*61f0*/  UISETP.NE.AND UP0, UPT, UR6, 0x3, UPT ;  /* 0x000000030600788c */ /* 0x000fe2000bf05270 */
[----:B------:R-:W-:Y:S01]  /*6200*/  @!P2 R2UR UR4, R0 ;  /* 0x000000000004a2ca */ /* 0x000fe200000e0000 */
[----:B------:R-:W-:Y:S02]  /*6210*/  @!P2 IMAD.MOV.U32 R0, RZ, RZ, 0x1000 ;  /* 0x00001000ff00a424 */ /* 0x000fe400078e00ff */
[----:B------:R-:W-:Y:S02]  /*6220*/  USEL UR6, UR6, URZ, UP0 ;  /* 0x000000ff06067287 */ /* 0x000fe40008000000 */
[----:B------:R-:W-:Y:S02]  /*6230*/  USEL UR23, URZ, 0x1, UP0 ;  /* 0x00000001ff177887 */ /* 0x000fe40008000000 */
[----:B------:R-:W-:Y:S01]  /*6240*/  VOTEU.ALL UP0, P2 ;  /* 0x0000000000ff7886 */ /* 0x000fe20001000000 */
[----:B------:R-:W-:Y:S03]  /*6250*/  IMAD.U32 R14, RZ, RZ, UR7 ;  /* 0x00000007ff0e7e24 */ /* 0x000fe6000f8e00ff */
[----:B------:R-:W-:Y:S01]  /*6260*/  LOP3.LUT R12, R12, UR23, RZ, 0x3c, !PT ;  /* 0x000000170c0c7c12 */ /* 0x000fe2000f8e3cff */
[----:B------:R-:W-:Y:S01]  /*6270*/  @!UP0 UMOV UR10, UR22 ;  /* 0x00000016000a8c82 */ /* 0x000fe20008000000 */
[----:B------:R-:W-:Y:S01]  /*6280*/  IMAD.U32 R15, RZ, RZ, UR4 ;  /* 0x00000004ff0f7e24 */ /* 0x000fe2000f8e00ff */
[----:B------:R-:W-:Y:S01]  /*6290*/  @!P2 R2UR UR20, R14 ;  /* 0x000000000e14a2ca */ /* 0x000fe200000e0000 */
[----:B------:R-:W-:Y:S01]  /*62a0*/  UIADD3 UR4, UPT, UPT, UR5, 0x1a0, URZ ;  /* 0x000001a005047890 */ /* 0x000fe2000fffe0ff */
[----:B------:R-:W-:Y:S02]  /*62b0*/  SHF.L.U32 R9, R12, 0x1f, RZ ;  /* 0x0000001f0c097819 */ /* 0x000fe400000006ff */
[----:B------:R-:W-:Y:S01]  /*62c0*/  @!P2 R2UR UR21, R15 ;  /* 0x000000000f15a2ca */ /* 0x000fe200000e0000 */
[----:B--2---:R-:W-:Y:S03]  /*62d0*/  UPRMT UR7, UR28, 0x654, UR4 ;  /* 0x000006541c077896 */ /* 0x004fe60008000004 */
[----:B------:R-:W-:Y:S01]  /*62e0*/  @!UP0 UMOV UR9, UR4 ;  /* 0x0000000400098c82 */ /* 0x000fe20008000000 */
[----:B------:R-:W-:Y:S08]  /*62f0*/  ULEA UR4, UR6, UR24, 0x3 ;  /* 0x0000001806047291 */ /* 0x000ff0000f8e18ff */
[----:B------:R1:W-:Y:S01]  /*6300*/  @!UP0 UTMALDG.5D [UR8], [UR20], desc[UR48] ;  /* 0x00003008140085b4 */ /* 0x0003e20008021000 */
[----:B------:R1:W-:Y:S01]  /*6310*/  @!P2 SYNCS.ARRIVE.TRANS64.RED.A0TR RZ, [UR5+0x1a0], R0 ;  /* 0x0001a000ffffa9a7 */ /* 0x0003e20008300405 */
[----:B------:R-:W-:Y:S01]  /*6320*/  SYNCS.ARRIVE.TRANS64.RED.A1T0 RZ, [UR7], RZ ;  /* 0x000000ffffff79a7 */ /* 0x000fe20008100407 */
[----:B------:R-:W2:Y:S02]  /*6330*/  SYNCS.PHASECHK.TRANS64.TRYWAIT P1, [UR4+0x1b8], R9 ;  /* 0x0001b809ff0075a7 */ /* 0x000ea40008021104 */
[----:B-12---:R-:W-:Y:S05]  /*6340*/  @!P1 BRA `(.L_x_90) ;  /* 0x0000003c00a89947 */ /* 0x006fea0003800000 */
.L_x_203:
[----:B------:R-:W2:Y:S01]  /*6350*/  S2UR UR28, SR_CgaCtaId ;  /* 0x00000000001c79c3 */ /* 0x000ea20000008800 */
[----:B------:R-:W-:Y:S01]  /*6360*/  UPLOP3.LUT UP1, UPT, UPT, UPT, UPT, 0x80, 0x8 ;  /* 0x000000000008789c */ /* 0x000fe20003f2f070 */
[----:B-1----:R-:W-:Y:S01]  /*6370*/  @!P2 IADD3 R9, P1, PT, R18, 0x680, RZ ;  /* 0x000006801209a810 */ /* 0x002fe20007f3e0ff */
[----:B------:R-:W-:Y:S01]  /*6380*/  UMOV UR20, 0x0 ;  /* 0x0000000000147882 */ /* 0x000fe20000000000 */
[----:B------:R-:W-:Y:S01]  /*6390*/  UMOV UR21, 0x10000000 ;  /* 0x1000000000157882 */ /* 0x000fe20000000000 */
[----:B------:R-:W-:Y:S01]  /*63a0*/  VOTEU.ALL UP0, P2 ;  /* 0x0000000000ff7886 */ /* 0x000fe20001000000 */
[----:B------:R-:W-:Y:S01]  /*63b0*/  LOP3.LUT R11, R11, 0x1, RZ, 0x3c, !PT ;  /* 0x000000010b0b7812 */ /* 0x000fe200078e3cff */
[----:B------:R-:W-:Y:S03]  /*63c0*/  @!P2 IMAD.X R0, RZ, RZ, R19, P1 ;  /* 0x000000ffff00a224 */ /* 0x000fe600008e0613 */
[----:B------:R-:W-:Y:S02]  /*63d0*/  @!UP0 ULEA UR5, UR6, UR24, 0xc ;  /* 0x0000001806058291 */ /* 0x000fe4000f8e60ff */
[----:B------:R-:W-:Y:S02]  /*63e0*/  UIADD3 UR6, UPT, UPT, UR6, 0x1, URZ ;  /* 0x0000000106067890 */ /* 0x000fe4000fffe0ff */
[----:B------:R-:W-:Y:S02]  /*63f0*/  @!UP0 UIADD3 UR10, UPT, UPT, UR22, 0x20, URZ ;  /* 0x00000020160a8890 */ /* 0x000fe4000fffe0ff */
[----:B------:R-:W-:Y:S01]  /*6400*/  @!UP0 UIADD3 UR8, UPT, UPT, UR5, 0x400, URZ ;  /* 0x0000040005088890 */ /* 0x000fe2000fffe0ff */
[----:B------:R-:W-:Y:S01]  /*6410*/  @!P2 R2UR UR5, R0 ;  /* 0x000000000005a2ca */ /* 0x000fe200000e0000 */
[----:B------:R-:W-:Y:S02]  /*6420*/  UISETP.NE.AND UP0, UPT, UR6, 0x3, UPT ;  /* 0x000000030600788c */ /* 0x000fe4000bf05270 */
[----:B------:R-:W-:Y:S02]  /*6430*/  UIADD3 UR22, UPT, UPT, UR15, UR43, URZ ;  /* 0x0000002b0f167290 */ /* 0x000fe4000fffe0ff */
[----:B------:R-:W-:Y:S01]  /*6440*/  USEL UR23, UR6, URZ, UP0 ;  /* 0x000000ff06177287 */ /* 0x000fe20008000000 */
[----:B------:R-:W-:Y:S02]  /*6450*/  @!P2 R2UR UR6, R9 ;  /* 0x000000000906a2ca */ /* 0x000fe400000e0000 */
[----:B------:R-:W-:Y:S02]  /*6460*/  PLOP3.LUT P0, PT, PT, PT, UP0, 0x80, 0x8 ;  /* 0x000000000008781c */ /* 0x000fe40003f0f008 */
[----:B------:R-:W-:Y:S02]  /*6470*/  VOTEU.ALL UP0, P2 ;  /* 0x0000000000ff7886 */ /* 0x000fe40001000000 */
[----:B------:R-:W-:Y:S01]  /*6480*/  SEL R0, RZ, 0x1, P0 ;  /* 0x00000001ff007807 */ /* 0x000fe20000000000 */
[----:B------:R-:W-:Y:S01]  /*6490*/  IMAD.U32 R15, RZ, RZ, UR5 ;  /* 0x00000005ff0f7e24 */ /* 0x000fe2000f8e00ff */
[----:B------:R-:W-:Y:S01]  /*64a0*/  UIADD3 UR5, UPT, UPT, UR4, 0x1a0, URZ ;  /* 0x000001a004057890 */ /* 0x000fe2000fffe0ff */
[----:B------:R-:W-:Y:S02]  /*64b0*/  LOP3.LUT P0, RZ, R6, 0x1, RZ, 0xc0, !PT ;  /* 0x0000000106ff7812 */ /* 0x000fe4000780c0ff */
[----:B------:R-:W-:Y:S02]  /*64c0*/  LOP3.LUT R12, R12, R0, RZ, 0x3c, !PT ;  /* 0x000000000c0c7212 */ /* 0x000fe400078e3cff */
[----:B------:R-:W-:Y:S01]  /*64d0*/  IMAD.U32 R14, RZ, RZ, UR6 ;  /* 0x00000006ff0e7e24 */ /* 0x000fe2000f8e00ff */
[----:B------:R-:W-:Y:S01]  /*64e0*/  @!P2 R2UR UR7, R15 ;  /* 0x000000000f07a2ca */ /* 0x000fe200000e0000 */
[----:B------:R-:W-:Y:S01]  /*64f0*/  @!UP0 UMOV UR9, UR5 ;  /* 0x0000000500098c82 */ /* 0x000fe20008000000 */
[----:B--2---:R-:W-:Y:S02]  /*6500*/  UPRMT UR5, UR28, 0x654, UR5 ;  /* 0x000006541c057896 */ /* 0x004fe40008000005 */
[----:B------:R-:W-:Y:S01]  /*6510*/  @!P2 R2UR UR6, R14 ;  /* 0x000000000e06a2ca */ /* 0x000fe200000e0000 */
[----:B------:R-:W-:Y:S11]  /*6520*/  UIADD3 UR28, UPT, UPT, UR16, UR42, URZ ;  /* 0x0000002a101c7290 */ /* 0x000ff6000fffe0ff */
[----:B------:R-:W-:Y:S01]  /*6530*/  @!UPT UIADD3 URZ, UPT, UPT, URZ, URZ, URZ ;  /* 0x000000fffffff290 */ /* 0x000fe2000fffe0ff */
[----:B------:R1:W-:Y:S01]  /*6540*/  @!UP0 UTMALDG.5D [UR8], [UR6], desc[UR20] ;  /* 0x00001408060085b4 */ /* 0x0003e20008021000 */
[----:B------:R1:W-:Y:S01]  /*6550*/  @!P2 SYNCS.ARRIVE.TRANS64.RED.A0TR RZ, [UR4+0x1a0], R8 ;  /* 0x0001a008ffffa9a7 */ /* 0x0003e20008300404 */
[----:B------:R-:W-:Y:S01]  /*6560*/  SYNCS.ARRIVE.TRANS64.RED.A1T0 RZ, [UR5], RZ ;  /* 0x000000ffffff79a7 */ /* 0x000fe20008100405 */
[----:B------:R-:W-:Y:S05]  /*6570*/  @P0 BRA `(.L_x_91) ;  /* 0xffffffec00f80947 */ /* 0x000fea000383ffff */
[----:B------:R-:W-:Y:S01]  /*6580*/  UIADD3 UR5, UPT, UPT, UR24, 0x1b8, URZ ;  /* 0x000001b818057890 */ /* 0x000fe2000fffe0ff */
[----:B------:R-:W-:-:S03]  /*6590*/  SHF.L.U32 R2, R12, 0x1f, RZ ;  /* 0x0000001f0c027819 */ /* 0x000fc600000006ff */
[----:B------:R-:W-:-:S09]  /*65a0*/  ULEA UR4, UR23, UR5, 0x3 ;  /* 0x0000000517047291 */ /* 0x000fd2000f8e18ff */
[----:B------:R-:W2:Y:S02]  /*65b0*/  SYNCS.PHASECHK.TRANS64.TRYWAIT P0, [UR4], R2 ;  /* 0x00000002ff0075a7 */ /* 0x000ea40008001104 */
[----:B--2---:R-:W-:Y:S05]  /*65c0*/  @!P0 BRA `(.L_x_92) ;  /* 0x0000003c00208947 */ /* 0x004fea0003800000 */
.L_x_205:
[----:B------:R-:W-:-:S04]  /*65d0*/  UIADD3 UR4, UPT, UPT, UR23, 0x1, URZ ;  /* 0x0000000117047890 */ /* 0x000fc8000fffe0ff */
[----:B------:R-:W-:-:S04]  /*65e0*/  UISETP.NE.AND UP0, UPT, UR4, 0x3, UPT ;  /* 0x000000030400788c */ /* 0x000fc8000bf05270 */
[----:B------:R-:W-:Y:S02]  /*65f0*/  USEL UR4, UR4, URZ, UP0 ;  /* 0x000000ff04047287 */ /* 0x000fe40008000000 */
[----:B------:R-:W-:-:S04]  /*6600*/  PLOP3.LUT P0, PT, PT, PT, UP0, 0x80, 0x8 ;  /* 0x000000000008781c */ /* 0x000fc80003f0f008 */
[----:B--2---:R-:W-:Y:S01]  /*6610*/  SEL R2, RZ, 0x1, P0 ;  /* 0x00000001ff027807 */ /* 0x004fe20000000000 */
[----:B------:R-:W-:-:S03]  /*6620*/  IMAD.U32 R0, RZ, RZ, UR4 ;  /* 0x00000004ff007e24 */ /* 0x000fc6000f8e00ff */
[----:B------:R-:W-:Y:S01]  /*6630*/  LOP3.LUT R12, R12, R2, RZ, 0x3c, !PT ;  /* 0x000000020c0c7212 */ /* 0x000fe200078e3cff */
[C---:B------:R-:W-:Y:S01]  /*6640*/  VIADD R4, R0.reuse, 0x1 ;  /* 0x0000000100047836 */ /* 0x040fe20000000000 */
[----:B------:R-:W-:Y:S02]  /*6650*/  LEA R2, R0, UR5, 0x3 ;  /* 0x0000000500027c11 */ /* 0x000fe4000f8e18ff */
[----:B------:R-:W-:Y:S02]  /*6660*/  SHF.L.U32 R3, R12, 0x1f, RZ ;  /* 0x0000001f0c037819 */ /* 0x000fe400000006ff */
[----:B------:R-:W-:Y:S02]  /*6670*/  ISETP.NE.AND P0, PT, R4, 0x3, PT ;  /* 0x000000030400780c */ /* 0x000fe40003f05270 */
[----:B------:R-:W2:Y:S02]  /*6680*/  SYNCS.PHASECHK.TRANS64.TRYWAIT P1, [R2+URZ], R3 ;  /* 0x00000003020075a7 */ /* 0x000ea400080211ff */
[----:B------:R-:W-:-:S02]  /*6690*/  SEL R0, RZ, 0x1, P0 ;  /* 0x00000001ff007807 */ /* 0x000fc40000000000 */
[----:B------:R-:W-:Y:S02]  /*66a0*/  SEL R4, R4, RZ, P0 ;  /* 0x000000ff04047207 */ /* 0x000fe40000000000 */
[----:B------:R-:W-:Y:S01]  /*66b0*/  LOP3.LUT R0, R12, R0, RZ, 0x3c, !PT ;  /* 0x000000000c007212 */ /* 0x000fe200078e3cff */
[----:B--2---:R-:W-:Y:S06]  /*66c0*/  @!P1 BRA `(.L_x_93) ;  /* 0x0000003800f89947 */ /* 0x004fec0003800000 */
.L_x_206:
[----:B------:R-:W-:Y:S02]  /*66d0*/  LEA R4, R4, UR5, 0x3 ;  /* 0x0000000504047c11 */ /* 0x000fe4000f8e18ff */
[----:B------:R-:W-:-:S07]  /*66e0*/  SHF.L.U32 R0, R0, 0x1f, RZ ;  /* 0x0000001f00007819 */ /* 0x000fce00000006ff */
.L_x_94:
[----:B---3--:R3:W4:Y:S02]  /*66f0*/  SYNCS.PHASECHK.TRANS64.TRYWAIT P0, [R4+URZ], R0 ;  /* 0x00000000040075a7 */ /* 0x00872400080011ff */
[----:B----4-:R-:W-:Y:S05]  /*6700*/  @!P0 NANOSLEEP.SYNCS 0x989680 ;  /* 0x009896800000895d */ /* 0x010fea0003900000 */
[----:B------:R-:W4:Y:S02]  /*6710*/  @!P0 SYNCS.PHASECHK.TRANS64 P0, [R4+URZ], R0 ;  /* 0x00000000040085a7 */ /* 0x000f2400080010ff */
[----:B-1--4-:R-:W-:Y:S05]  /*6720*/  @P0 EXIT ;  /* 0x000000000000094d */ /* 0x012fea0003800000 */
[----:B------:R-:W-:Y:S05]  /*6730*/  BRA `(.L_x_94) ;  /* 0xfffffffc00ec7947 */ /* 0x000fea000383ffff */
.L_x_82:
[----:B------:R-:W-:-:S06]  /*6740*/  UISETP.GE.AND UP0, UPT, UR15, 0x4, UPT ;  /* 0x000000040f00788c */ /* 0x000fcc000bf06270 */
[----:B------:R-:W-:-:S13]  /*6750*/  PLOP3.LUT P0, PT, PT, PT, UP0, 0x80, 0x8 ;  /* 0x000000000008781c */ /* 0x000fda0003f0f008 */
[----:B-1----:R-:W-:Y:S05]  /*6760*/  @!P0 EXIT ;  /* 0x000000000000894d */ /* 0x002fea0003800000 */
[----:B------:R-:W1:Y:S08]  /*6770*/  S2UR UR4, SR_CgaCtaId ;  /* 0x00000000000479c3 */ /* 0x000e700000008800 */
[----:B------:R-:W-:Y:S01]  /*6780*/  BAR.SYNC.DEFER_BLOCKING 0x6, 0xa0 ;  /* 0x0182800000007b1d */ /* 0x000fe20000010000 */
[C---:B------:R-:W-:Y:S01]  /*6790*/  IMAD.SHL.U32 R6, R54.reuse, 0x20, RZ ;  /* 0x0000002036067824 */ /* 0x040fe200078e00ff */
[----:B------:R-:W-:Y:S01]  /*67a0*/  SHF.R.U32.HI R7, RZ, 0x1, R54 ;  /* 0x00000001ff077819 */ /* 0x000fe20000011636 */
[C---:B------:R-:W-:Y:S01]  /*67b0*/  IMAD.SHL.U32 R53, R54.reuse, 0x10, RZ ;  /* 0x0000001036357824 */ /* 0x040fe200078e00ff */
[----:B------:R-:W-:Y:S01]  /*67c0*/  USHF.R.S32.HI UR54, URZ, 0x1f, UR5 ;  /* 0x0000001fff367899 */ /* 0x000fe20008011405 */
[----:B------:R-:W-:Y:S01]  /*67d0*/  IMAD.U32 R23, R54, 0x10000, RZ ;  /* 0x0001000036177824 */ /* 0x000fe200078e00ff */
[----:B------:R-:W-:Y:S01]  /*67e0*/  UMOV UR50, 0x400 ;  /* 0x0000040000327882 */ /* 0x000fe20000000000 */
[----:B------:R-:W2:Y:S01]  /*67f0*/  LDCU.64 UR6, c[0x0][0x988] ;  /* 0x00013100ff0677ac */ /* 0x000ea20008000a00 */
[----:B------:R-:W3:Y:S01]  /*6800*/  LDC.64 R40, c[0x0][0x988] ;  /* 0x00026200ff287b82 */ /* 0x000ee20000000a00 */
[----:B------:R-:W-:Y:S01]  /*6810*/  LOP3.LUT R0, R6, 0xc0, RZ, 0xc0, !PT ;  /* 0x000000c006007812 */ /* 0x000fe200078ec0ff */
[----:B------:R-:W-:Y:S01]  /*6820*/  IMAD.MOV.U32 R63, RZ, RZ, 0x10 ;  /* 0x00000010ff3f7424 */ /* 0x000fe200078e00ff */
[----:B------:R-:W-:Y:S01]  /*6830*/  LOP3.LUT R53, R53, 0x600, RZ, 0xc0, !PT ;  /* 0x0000060035357812 */ /* 0x000fe200078ec0ff */
[----:B------:R-:W-:Y:S01]  /*6840*/  ULEA.HI UR54, UR54, UR5, URZ, 0x6 ;  /* 0x0000000536367291 */ /* 0x000fe2000f8f30ff */
[----:B------:R-:W-:Y:S01]  /*6850*/  LOP3.LUT R7, R0, 0x8, R7, 0xf8, !PT ;  /* 0x0000000800077812 */ /* 0x000fe200078ef807 */
[C---:B------:R-:W-:Y:S01]  /*6860*/  IMAD.SHL.U32 R0, R54.reuse, 0x4, RZ ;  /* 0x0000000436007824 */ /* 0x040fe200078e00ff */
[----:B------:R-:W-:Y:S01]  /*6870*/  LOP3.LUT R53, R53, 0x20, R6, 0xf8, !PT ;  /* 0x0000002035357812 */ /* 0x000fe200078ef806 */
[----:B------:R-:W4:Y:S01]  /*6880*/  LDC.64 R42, c[0x0][0x990] ;  /* 0x00026400ff2a7b82 */ /* 0x000f220000000a00 */
[----:B------:R-:W-:Y:S01]  /*6890*/  LOP3.LUT P0, RZ, R54, 0x4, RZ, 0xc0, !PT ;  /* 0x0000000436ff7812 */ /* 0x000fe2000780c0ff */
[----:B------:R-:W-:Y:S01]  /*68a0*/  IMAD.MOV.U32 R52, RZ, RZ, 0x1 ;  /* 0x00000001ff347424 */ /* 0x000fe200078e00ff */
[----:B------:R-:W-:Y:S01]  /*68b0*/  LOP3.LUT R0, R7, 0x18, R0, 0x78, !PT ;  /* 0x0000001807007812 */ /* 0x000fe200078e7800 */
[----:B------:R-:W-:Y:S01]  /*68c0*/  IMAD.MOV.U32 R22, RZ, RZ, RZ ;  /* 0x000000ffff167224 */ /* 0x000fe200078e00ff */
[----:B------:R-:W-:-:S02]  /*68d0*/  LOP3.LUT R53, R53, 0x100, R6, 0xf8, !PT ;  /* 0x0000010035357812 */ /* 0x000fc400078ef806 */
[----:B------:R-:W-:Y:S01]  /*68e0*/  CS2R R50, SRZ ;  /* 0x0000000000327805 */ /* 0x000fe2000001ff00 */
[----:B-1----:R-:W-:Y:S01]  /*68f0*/  ULEA UR50, UR4, UR50, 0x18 ;  /* 0x0000003204327291 */ /* 0x002fe2000f8ec0ff */
[----:B------:R-:W-:Y:S01]  /*6900*/  LOP3.LUT R54, R54, 0x60, RZ, 0xc0, !PT ;  /* 0x0000006036367812 */ /* 0x000fe200078ec0ff */
[----:B--2---:R-:W-:Y:S01]  /*6910*/  IMAD.U32 R58, RZ, RZ, UR6 ;  /* 0x00000006ff3a7e24 */ /* 0x004fe2000f8e00ff */
[----:B------:R-:W-:Y:S01]  /*6920*/  LOP3.LUT R53, R53, R0, RZ, 0xfc, !PT ;  /* 0x0000000035357212 */ /* 0x000fe200078efcff */
[----:B------:R-:W-:Y:S01]  /*6930*/  IMAD.U32 R57, RZ, RZ, UR7 ;  /* 0x00000007ff397e24 */ /* 0x000fe2000f8e00ff */
[----:B------:R-:W1:Y:S01]  /*6940*/  LDCU.64 UR6, c[0x0][0x9b0] ;  /* 0x00013600ff0677ac */ /* 0x000e620008000a00 */
[----:B------:R-:W-:Y:S02]  /*6950*/  LOP3.LUT R23, R23, 0x600000, RZ, 0xc0, !PT ;  /* 0x0060000017177812 */ /* 0x000fe400078ec0ff */
[----:B------:R-:W-:Y:S01]  /*6960*/  SEL R63, R63, 0xfffffff0, !P0 ;  /* 0xfffffff03f3f7807 */ /* 0x000fe20004000000 */
[----:B------:R-:W2:Y:S01]  /*6970*/  LDS R2, [UR50+0x230] ;  /* 0x00023032ff027984 */ /* 0x000ea20008000800 */
[----:B------:R-:W-:Y:S01]  /*6980*/  UIADD3 UR4, UPT, UPT, UR50, 0x400, URZ ;  /* 0x0000040032047890 */ /* 0x000fe2000fffe0ff */
[----:B------:R-:W2:Y:S05]  /*6990*/  LDCU UR58, c[0x0][0x370] ;  /* 0x00006e00ff3a77ac */ /* 0x000eaa0008000800 */
[----:B------:R-:W-:Y:S01]  /*69a0*/  IMAD.U32 R0, RZ, RZ, UR4 ;  /* 0x00000004ff007e24 */ /* 0x000fe2000f8e00ff */
[----:B------:R-:W-:Y:S01]  /*69b0*/  UMOV UR52, URZ ;  /* 0x000000ff00347c82 */ /* 0x000fe20008000000 */
[----:B------:R-:W2:Y:S01]  /*69c0*/  LDCU UR48, c[0x0][0xc0c] ;  /* 0x00018180ff3077ac */ /* 0x000ea20008000800 */
[----:B------:R-:W2:Y:S01]  /*69d0*/  LDCU UR38, c[0x0][0xc30] ;  /* 0x00018600ff2677ac */ /* 0x000ea20008000800 */
[----:B-1----:R-:W-:-:S02]  /*69e0*/  IMAD.U32 R60, RZ, RZ, UR6 ;  /* 0x00000006ff3c7e24 */ /* 0x002fc4000f8e00ff */
[----:B------:R-:W-:Y:S01]  /*69f0*/  IMAD.U32 R59, RZ, RZ, UR7 ;  /* 0x00000007ff3b7e24 */ /* 0x000fe2000f8e00ff */
[----:B------:R-:W1:Y:S01]  /*6a00*/  LDCU UR59, c[0x0][0x38c] ;  /* 0x00007180ff3b77ac */ /* 0x000e620008000800 */
[----:B------:R-:W1:Y:S01]  /*6a10*/  LDCU.64 UR46, c[0x0][0xc28] ;  /* 0x00018500ff2e77ac */ /* 0x000e620008000a00 */
[----:B------:R-:W1:Y:S01]  /*6a20*/  LDCU.128 UR60, c[0x0][0xc10] ;  /* 0x00018200ff3c77ac */ /* 0x000e620008000c00 */
[----:B------:R-:W1:Y:S01]  /*6a30*/  LDCU UR57, c[0x0][0x374] ;  /* 0x00006e80ff3977ac */ /* 0x000e620008000800 */
[----:B------:R-:W-:Y:S01]  /*6a40*/  USHF.R.S32.HI UR54, URZ, 0x6, UR54 ;  /* 0x00000006ff367899 */ /* 0x000fe20008011436 */
[----:B------:R-:W-:Y:S01]  /*6a50*/  UMOV UR55, URZ ;  /* 0x000000ff00377c82 */ /* 0x000fe20008000000 */
[----:B------:R-:W-:Y:S01]  /*6a60*/  UMOV UR56, URZ ;  /* 0x000000ff00387c82 */ /* 0x000fe20008000000 */
[C---:B--2---:R-:W-:Y:S01]  /*6a70*/  VIADD R3, R2.reuse, 0x40 ;  /* 0x0000004002037836 */ /* 0x044fe20000000000 */
[----:B------:R-:W-:-:S04]  /*6a80*/  LOP3.LUT R2, R2, 0xffff, RZ, 0xc0, !PT ;  /* 0x0000ffff02027812 */ /* 0x000fc800078ec0ff */
[----:B------:R-:W-:-:S05]  /*6a90*/  LOP3.LUT R3, R3, 0xffff, RZ, 0xc0, !PT ;  /* 0x0000ffff03037812 */ /* 0x000fca00078ec0ff */
[----:B-1-34-:R2:W-:Y:S02]  /*6aa0*/  STL.64 [R1], R2 ;  /* 0x0000000201007387 */ /* 0x01a5e40000100a00 */
.L_x_125:
[----:B--2---:R-:W-:Y:S04]  /*6ab0*/  SHF.L.U32 R2, R50, 0x1f, RZ ;  /* 0x0000001f32027819 */ /* 0x004fe800000006ff */
[----:B------:R-:W1:Y:S02]  /*6ac0*/  SYNCS.PHASECHK.TRANS64.TRYWAIT P0, [UR50+0x1e0], R2 ;  /* 0x0001e002ff0075a7 */ /* 0x000e640008001132 */
[----:B-1----:R-:W-:Y:S05]  /*6ad0*/  @!P0 BRA `(.L_x_95) ;  /* 0x0000003800088947 */ /* 0x002fea0003800000 */
.L_x_208:
[----:B------:R-:W2:Y:S01]  /*6ae0*/  LDS.128 R44, [UR50+0x220] ;  /* 0x00022032ff2c7984 */ /* 0x000ea20008000c00 */
[----:B------:R-:W-:Y:S02]  /*6af0*/  UIADD3 UR4, UPT, UPT, UR50, 0x1e8, URZ ;  /* 0x000001e832047890 */ /* 0x000fe4000fffe0ff */
[----:B------:R-:W-:Y:S02]  /*6b00*/  UISETP.GE.AND UP1, UPT, UR39, 0x1, UPT ;  /* 0x000000012700788c */ /* 0x000fe4000bf26270 */
[----:B------:R-:W-:Y:S01]  /*6b10*/  UPRMT UR4, URZ, 0x654, UR4 ;  /* 0x00000654ff047896 */ /* 0x000fe20008000004 */
[----:B------:R-:W-:Y:S01]  /*6b20*/  @!PT LDS RZ, [RZ] ;  /* 0x00000000fffff984 */ /* 0x000fe20000000800 */
[----:B------:R-:W-:Y:S01]  /*6b30*/  @!PT LDS RZ, [RZ] ;  /* 0x00000000fffff984 */ /* 0x000fe20000000800 */
[----:B------:R-:W-:Y:S01]  /*6b40*/  @!PT LDS RZ, [RZ] ;  /* 0x00000000fffff984 */ /* 0x000fe20000000800 */
[----:B------:R-:W-:Y:S01]  /*6b50*/  @!PT LDS RZ, [RZ] ;  /* 0x00000000fffff984 */ /* 0x000fe20000000800 */
[----:B------:R3:W-:Y:S06]  /*6b60*/  MEMBAR.ALL.CTA ;  /* 0x0000000000007992 */ /* 0x0007ec0000008000 */
[----:B---3--:R-:W3:Y:S02]  /*6b70*/  FENCE.VIEW.ASYNC.S ;  /* 0x00000000000073c6 */ /* 0x008ee40000000000 */
[----:B---3--:R-:W-:Y:S01]  /*6b80*/  SYNCS.ARRIVE.TRANS64.RED.A1T0 RZ, [UR4], RZ ;  /* 0x000000ffffff79a7 */ /* 0x008fe20008100404 */
[----:B--2---:R-:W-:Y:S11]  /*6b90*/  LOP3.LUT P0, RZ, R46, 0x1, RZ, 0xc0, !PT ;  /* 0x000000012eff7812 */ /* 0x004ff6000780c0ff */
[----:B------:R-:W-:Y:S02]  /*6ba0*/  @!UPT UIADD3 URZ, UPT, UPT, URZ, URZ, URZ ;  /* 0x000000fffffff290 */ /* 0x000fe4000fffe0ff */
[----:B------:R-:W-:Y:S01]  /*6bb0*/  VOTEU.ANY UP0, P0 ;  /* 0x0000000000ff7886 */ /* 0x000fe20000000100 */
[----:B------:R-:W-:Y:S11]  /*6bc0*/  PLOP3.LUT P0, PT, PT, PT, UP0, 0x80, 0x8 ;  /* 0x000000000008781c */ /* 0x000ff60003f0f008 */
[----:B------:R-:W-:Y:S02]  /*6bd0*/  @!UPT UIADD3 URZ, UPT, UPT, URZ, URZ, URZ ;  /* 0x000000fffffff290 */ /* 0x000fe4000fffe0ff */
[----:B-1----:R-:W-:Y:S02]  /*6be0*/  @P0 MOV R2, R44 ;  /* 0x0000002c00020202 */ /* 0x002fe40000000f00 */
[----:B------:R-:W-:Y:S02]  /*6bf0*/  @P0 LOP3.LUT R0, R45, 0xffff, RZ, 0xc0, !PT ;  /* 0x0000ffff2d000812 */ /* 0x000fe400078ec0ff */
[----:B------:R-:W-:Y:S02]  /*6c00*/  @P0 R2UR UR6, R2 ;  /* 0x00000000020602ca */ /* 0x000fe400000e0000 */
[----:B------:R-:W-:Y:S01]  /*6c10*/  @P0 R2UR UR5, R0 ;  /* 0x00000000000502ca */ /* 0x000fe200000e0000 */
[----:B------:R-:W-:Y:S05]  /*6c20*/  IMAD.U32 R0, RZ, RZ, UR54 ;  /* 0x00000036ff007e24 */ /* 0x000fea000f8e00ff */
[----:B------:R-:W-:Y:S05]  /*6c30*/  IABS R2, R0 ;  /* 0x0000000000027213 */ /* 0x000fea0000000000 */
[----:B------:R-:W-:Y:S02]  /*6c40*/  @UP0 UMOV UR37, UR6 ;  /* 0x0000000600250c82 */ /* 0x000fe40008000000 */
[----:B------:R-:W-:Y:S01]  /*6c50*/  @UP0 UMOV UR36, UR5 ;  /* 0x0000000500240c82 */ /* 0x000fe20008000000 */
[----:B------:R-:W-:Y:S05]  /*6c60*/  BRA.U !UP1, `(.L_x_96) ;  /* 0x0000000109cc7547 */ /* 0x000fea000b800000 */
[----:B------:R-:W1:Y:S01]  /*6c70*/  LDCU UR9, c[0x0][0xc20] ;  /* 0x00018400ff0977ac */ /* 0x000e620008000800 */
[----:B------:R-:W-:Y:S02]  /*6c80*/  UIMAD.WIDE.U32 UR4, UR57, UR63, URZ ;  /* 0x0000003f390472a5 */ /* 0x000fe4000f8e00ff */
[----:B------:R-:W-:Y:S02]  /*6c90*/  UIMAD.WIDE.U32 UR6, UR58, UR60, URZ ;  /* 0x0000003c3a0672a5 */ /* 0x000fe4000f8e00ff */
[----:B------:R-:W-:Y:S02]  /*6ca0*/  UIMAD.WIDE.U32 UR10, UR36, UR63, URZ ;  /* 0x0000003f240a72a5 */ /* 0x000fe4000f8e00ff */
[----:B------:R-:W-:Y:S02]  /*6cb0*/  UISETP.NE.AND UP0, UPT, UR62, 0x1, UPT ;  /* 0x000000013e00788c */ /* 0x000fe4000bf05270 */
[----:B------:R-:W-:Y:S02]  /*6cc0*/  UISETP.NE.AND UP1, UPT, UR48, 0x1, UPT ;  /* 0x000000013000788c */ /* 0x000fe4000bf25270 */
[----:B------:R-:W-:Y:S02]  /*6cd0*/  UISETP.NE.AND UP2, UPT, UR39, 0x1, UPT ;  /* 0x000000012700788c */ /* 0x000fe4000bf45270 */
[----:B------:R-:W-:Y:S01]  /*6ce0*/  UIMAD.WIDE.U32 UR12, UR37, UR60, URZ ;  /* 0x0000003c250c72a5 */ /* 0x000fe2000f8e00ff */
[----:B------:R-:W-:Y:S01]  /*6cf0*/  UMOV UR4, UR5 ;  /* 0x0000000500047c82 */ /* 0x000fe20008000000 */
[----:B------:R-:W-:Y:S01]  /*6d00*/  UMOV UR6, UR11 ;  /* 0x0000000b00067c82 */ /* 0x000fe20008000000 */
[----:B-1----:R-:W-:Y:S03]  /*6d10*/  USHF.R.U32.HI UR8, URZ, UR9, UR4 ;  /* 0x00000009ff087299 */ /* 0x002fe60008011604 */
[----:B------:R-:W-:Y:S02]  /*6d20*/  UMOV UR4, UR7 ;  /* 0x0000000700047c82 */ /* 0x000fe40008000000 */
[----:B------:R-:W-:Y:S02]  /*6d30*/  USHF.R.U32.HI UR5, URZ, UR61, UR4 ;  /* 0x0000003dff057299 */ /* 0x000fe40008011604 */
[----:B------:R-:W-:Y:S02]  /*6d40*/  USEL UR4, UR57, UR8, !UP0 ;  /* 0x0000000839047287 */ /* 0x000fe4000c000000 */
[----:B------:R-:W-:Y:S02]  /*6d50*/  USHF.R.U32.HI UR8, URZ, UR9, UR6 ;  /* 0x00000009ff087299 */ /* 0x000fe40008011606 */
[----:B------:R-:W-:Y:S02]  /*6d60*/  UIMAD.WIDE.U32 UR6, UR4, UR46, URZ ;  /* 0x0000002e040672a5 */ /* 0x000fe4000f8e00ff */
[----:B------:R-:W-:Y:S02]  /*6d70*/  USEL UR9, UR58, UR5, !UP1 ;  /* 0x000000053a097287 */ /* 0x000fe4000c800000 */
[----:B------:R-:W-:Y:S02]  /*6d80*/  USEL UR8, UR36, UR8, !UP0 ;  /* 0x0000000824087287 */ /* 0x000fe4000c000000 */
[----:B------:R-:W-:Y:S01]  /*6d90*/  UIMAD.WIDE.U32 UR10, UR9, UR46, URZ ;  /* 0x0000002e090a72a5 */ /* 0x000fe2000f8e00ff */
[----:B------:R-:W-:Y:S01]  /*6da0*/  UMOV UR6, UR7 ;  /* 0x0000000700067c82 */ /* 0x000fe20008000000 */
[----:B------:R-:W-:Y:S01]  /*6db0*/  UMOV UR5, UR13 ;  /* 0x0000000d00057c82 */ /* 0x000fe20008000000 */
[----:B------:R-:W-:Y:S02]  /*6dc0*/  @UP2 USHF.R.U32.HI UR4, URZ, UR47, UR6 ;  /* 0x0000002fff042299 */ /* 0x000fe40008011606 */
[----:B------:R-:W-:Y:S02]  /*6dd0*/  USHF.R.U32.HI UR5, URZ, UR61, UR5 ;  /* 0x0000003dff057299 */ /* 0x000fe40008011605 */
[----:B------:R-:W-:Y:S02]  /*6de0*/  UIMAD UR4, UR39, UR4, URZ ;  /* 0x00000004270472a4 */ /* 0x000fe4000f8e02ff */
[----:B------:R-:W-:Y:S02]  /*6df0*/  USEL UR5, UR37, UR5, !UP1 ;  /* 0x0000000525057287 */ /* 0x000fe4000c800000 */
[----:B------:R-:W-:Y:S01]  /*6e00*/  UISETP.GE.AND UP0, UPT, UR8, UR4, UPT ;  /* 0x000000040800728c */ /* 0x000fe2000bf06270 */
[----:B------:R-:W-:Y:S01]  /*6e10*/  UMOV UR6, UR11 ;  /* 0x0000000b00067c82 */ /* 0x000fe20008000000 */
[----:B------:R-:W-:Y:S02]  /*6e20*/  UIMAD.WIDE.U32 UR10, UR8, UR46, URZ ;  /* 0x0000002e080a72a5 */ /* 0x000fe4000f8e00ff */
[----:B------:R-:W-:Y:S04]  /*6e30*/  @UP2 USHF.R.U32.HI UR9, URZ, UR47, UR6 ;  /* 0x0000002fff092299 */ /* 0x000fe80008011606 */
[----:B------:R-:W-:Y:S01]  /*6e40*/  UIMAD UR6, UR39, UR9, URZ ;  /* 0x00000009270672a4 */ /* 0x000fe2000f8e02ff */
[----:B------:R-:W-:Y:S03]  /*6e50*/  UMOV UR4, UR11 ;  /* 0x0000000b00047c82 */ /* 0x000fe60008000000 */
[----:B------:R-:W-:Y:S02]  /*6e60*/  UISETP.GE.OR UP0, UPT, UR5, UR6, UP0 ;  /* 0x000000060500728c */ /* 0x000fe40008706670 */
[----:B------:R-:W-:Y:S02]  /*6e70*/  USHF.R.U32.HI UR4, URZ, UR47, UR4 ;  /* 0x0000002fff047299 */ /* 0x000fe40008011604 */
[----:B------:R-:W-:Y:S02]  /*6e80*/  UIMAD.WIDE.U32 UR6, UR5, UR46, URZ ;  /* 0x0000002e050672a5 */ /* 0x000fe4000f8e00ff */
[----:B------:R-:W-:Y:S02]  /*6e90*/  USEL UR11, UR8, UR4, !UP2 ;  /* 0x00000004080b7287 */ /* 0x000fe4000d000000 */
[----:B------:R-:W-:Y:S02]  /*6ea0*/  UIADD3 UR6, UPT, UPT, -UR5, URZ, URZ ;  /* 0x000000ff05067290 */ /* 0x000fe4000fffe1ff */
[----:B------:R-:W-:Y:S02]  /*6eb0*/  UIADD3 UR10, UPT, UPT, -UR11, URZ, URZ ;  /* 0x000000ff0b0a7290 */ /* 0x000fe4000fffe1ff */
[----:B------:R-:W-:Y:S02]  /*6ec0*/  UIMAD UR6, UR48, UR6, UR37 ;  /* 0x00000006300672a4 */ /* 0x000fe4000f8e0225 */
[----:B------:R-:W-:Y:S01]  /*6ed0*/  UIMAD UR10, UR39, UR10, UR8 ;  /* 0x0000000a270a72a4 */ /* 0x000fe2000f8e0208 */
[----:B------:R-:W-:Y:S01]  /*6ee0*/  @!UP0 UMOV UR4, UR7 ;  /* 0x0000000700048c82 */ /* 0x000fe20008000000 */
[----:B------:R-:W-:Y:S02]  /*6ef0*/  UIADD3 UR7, UPT, UPT, -UR8, URZ, URZ ;  /* 0x000000ff08077290 */ /* 0x000fe4000fffe1ff */
[----:B------:R-:W-:Y:S04]  /*6f00*/  @!UP0 USHF.R.U32.HI UR4, URZ, UR47, UR4 ;  /* 0x0000002fff048299 */ /* 0x000fe80008011604 */
[----:B------:R-:W-:Y:S04]  /*6f10*/  @!UP0 USEL UR4, UR5, UR4, !UP2 ;  /* 0x0000000405048287 */ /* 0x000fe8000d000000 */
[----:B------:R-:W-:Y:S02]  /*6f20*/  @!UP0 UIMAD UR9, UR9, UR10, UR4 ;  /* 0x0000000a090982a4 */ /* 0x000fe4000f8e0204 */
[----:B------:R-:W-:Y:S02]  /*6f30*/  @!UP0 UIADD3 UR10, UPT, UPT, UR11, -UR4, URZ ;  /* 0x800000040b0a8290 */ /* 0x000fe4000fffe0ff */
[----:B------:R-:W-:Y:S02]  /*6f40*/  UIMAD UR4, UR62, UR7, UR36 ;  /* 0x000000073e0472a4 */ /* 0x000fe4000f8e0224 */
[----:B------:R-:W-:Y:S03]  /*6f50*/  @!UP0 UIMAD UR8, UR10, UR39, UR5 ;  /* 0x000000270a0882a4 */ /* 0x000fe6000f8e0205 */
[----:B------:R-:W-:Y:S02]  /*6f60*/  @!UP0 UMOV UR5, UR9 ;  /* 0x0000000900058c82 */ /* 0x000fe40008000000 */
[----:B------:R-:W-:Y:S02]  /*6f70*/  UIMAD UR37, UR5, UR48, UR6 ;  /* 0x00000030052572a4 */ /* 0x000fe4000f8e0206 */
[----:B------:R-:W-:Y:S11]  /*6f80*/  UIMAD UR36, UR8, UR62, UR4 ;  /* 0x0000003e082472a4 */ /* 0x000ff6000f8e0204 */
[----:B------:R-:W-:Y:S01]  /*6f90*/  @!UPT UIADD3 URZ, UPT, UPT, URZ, URZ, URZ ;  /* 0x000000fffffff290 */ /* 0x000fe2000fffe0ff */
.L_x_96:
[----:B------:R-:W1:Y:S01]  /*6fa0*/  LDCU UR16, c[0x0][0x388] ;  /* 0x00007100ff1077ac */ /* 0x000e620008000800 */
[----:B------:R-:W-:Y:S01]  /*6fb0*/  R2UR UR6, R2 ;  /* 0x00000000020672ca */ /* 0x000fe200000e0000 */
[----:B------:R-:W-:Y:S01]  /*6fc0*/  IMAD R2, R22, 0x4, R1 ;  /* 0x0000000416027824 */ /* 0x000fe200078e0201 */
[----:B------:R-:W-:Y:S01]  /*6fd0*/  IABS R0, R0 ;  /* 0x0000000000007213 */ /* 0x000fe20000000000 */
[----:B------:R-:W-:Y:S01]  /*6fe0*/  UIADD3 UR11, UPT, UPT, UR50, 0x400, URZ ;  /* 0x00000400320b7890 */ /* 0x000fe2000fffe0ff */
[----:B------:R-:W-:Y:S01]  /*6ff0*/  @P0 SHF.R.U32.HI R62, RZ, 0x10, R45 ;  /* 0x00000010ff3e0819 */ /* 0x000fe2000001162d */
[----:B------:R-:W-:Y:S02]  /*7000*/  USHF.L.U32 UR42, UR28, 0x6, URZ ;  /* 0x000000061c2a7899 */ /* 0x000fe400080006ff */
[----:B------:R-:W5:Y:S01]  /*7010*/  LDL R2, [R2] ;  /* 0x0000000002027983 */ /* 0x000f620000100800 */
[----:B------:R-:W-:Y:S05]  /*7020*/  IMAD.MOV R0, RZ, RZ, -R0 ;  /* 0x000000ffff007224 */ /* 0x000fea00078e0a00 */
[----:B------:R-:W2:Y:S10]  /*7030*/  I2F.RP R3, UR6 ;  /* 0x0000000600037d06 */ /* 0x000eb40008209400 */
[----:B--2---:R-:W2:Y:S01]  /*7040*/  MUFU.RCP R3, R3 ;  /* 0x0000000300037308 */ /* 0x004ea20000001000 */
[----:B-1----:R-:W-:Y:S02]  /*7050*/  IMAD.U32 R4, RZ, RZ, UR16 ;  /* 0x00000010ff047e24 */ /* 0x002fe4000f8e00ff */
[----:B--2---:R-:W-:Y:S07]  /*7060*/  VIADD R3, R3, 0xffffffe ;  /* 0x0ffffffe03037836 */ /* 0x004fee0000000000 */
[----:B------:R-:W1:Y:S02]  /*7070*/  F2I.FTZ.U32.TRUNC.NTZ R3, R3 ;  /* 0x0000000300037305 */ /* 0x000e64000021f000 */
[----:B-1----:R-:W-:Y:S02]  /*7080*/  R2UR UR5, R3 ;  /* 0x00000000030572ca */ /* 0x002fe400000e0000 */
[----:B------:R-:W-:Y:S01]  /*7090*/  IABS R3, R4 ;  /* 0x0000000400037213 */ /* 0x000fe20000000000 */
[----:B------:R-:W-:Y:S03]  /*70a0*/  IMAD.U32 R4, RZ, RZ, UR22 ;  /* 0x00000016ff047e24 */ /* 0x000fe6000f8e00ff */
[----:B------:R-:W-:Y:S02]  /*70b0*/  R2UR UR7, R3 ;  /* 0x00000000030772ca */ /* 0x000fe400000e0000 */
[----:B------:R-:W-:Y:S04]  /*70c0*/  IABS R4, R4 ;  /* 0x0000000400047213 */ /* 0x000fe80000000000 */
[----:B------:R-:W-:Y:S01]  /*70d0*/  R2UR UR9, R4 ;  /* 0x00000000040972ca */ /* 0x000fe200000e0000 */
[----:B------:R-:W-:Y:S01]  /*70e0*/  UIADD3 UR4, UPT, UPT, URZ, -UR5, URZ ;  /* 0x80000005ff047290 */ /* 0x000fe2000fffe0ff */
[----:B------:R-:W-:Y:S03]  /*70f0*/  IMAD.U32 R4, RZ, RZ, UR59 ;  /* 0x0000003bff047e24 */ /* 0x000fe6000f8e00ff */
[----:B------:R-:W-:Y:S02]  /*7100*/  UIMAD UR8, UR4, UR6, URZ ;  /* 0x00000006040872a4 */ /* 0x000fe4000f8e02ff */
[----:B------:R-:W1:Y:S01]  /*7110*/  I2F.RP R3, UR7 ;  /* 0x0000000700037d06 */ /* 0x000e620008209400 */
[----:B------:R-:W-:Y:S01]  /*7120*/  UMOV UR4, URZ ;  /* 0x000000ff00047c82 */ /* 0x000fe20008000000 */
[----:B------:R-:W-:Y:S01]  /*7130*/  IABS R4, R4 ;  /* 0x0000000400047213 */ /* 0x000fe20000000000 */
[----:B------:R-:W-:Y:S02]  /*7140*/  UIMAD.WIDE.U32 UR4, UR5, UR8, UR4 ;  /* 0x00000008050472a5 */ /* 0x000fe4000f8e0004 */
[----:B------:R-:W-:Y:S05]  /*7150*/  R2UR UR8, R0 ;  /* 0x00000000000872ca */ /* 0x000fea00000e0000 */
[----:B------:R-:W2:Y:S01]  /*7160*/  I2F.RP R6, R4 ;  /* 0x0000000400067306 */ /* 0x000ea20000209400 */
[----:B------:R-:W-:Y:S02]  /*7170*/  UMOV UR4, UR5 ;  /* 0x0000000500047c82 */ /* 0x000fe40008000000 */
[----:B------:R-:W-:Y:S07]  /*7180*/  UIMAD.WIDE.U32 UR4, UR4, UR9, URZ ;  /* 0x00000009040472a5 */ /* 0x000fee000f8e00ff */
[----:B-1----:R-:W1:Y:S01]  /*7190*/  MUFU.RCP R0, R3 ;  /* 0x0000000300007308 */ /* 0x002e620000001000 */
[----:B------:R-:W-:Y:S02]  /*71a0*/  UMOV UR43, UR5 ;  /* 0x00000005002b7c82 */ /* 0x000fe40008000000 */
[----:B------:R-:W-:Y:S07]  /*71b0*/  UIMAD UR4, UR43, UR8, UR9 ;  /* 0x000000082b0472a4 */ /* 0x000fee000f8e0209 */
[----:B--2---:R-:W2:Y:S01]  /*71c0*/  MUFU.RCP R6, R6 ;  /* 0x0000000600067308 */ /* 0x004ea20000001000 */
[----:B------:R-:W-:Y:S01]  /*71d0*/  UISETP.GT.U32.AND UP0, UPT, UR6, UR4, UPT ;  /* 0x000000040600728c */ /* 0x000fe2000bf04070 */
[----:B-1----:R-:W-:Y:S10]  /*71e0*/  IADD3 R0, PT, PT, R0, 0xffffffe, RZ ;  /* 0x0ffffffe00007810 */ /* 0x002ff40007ffe0ff */
[----:B------:R-:W-:Y:S02]  /*71f0*/  @!UP0 UIADD3 UR4, UPT, UPT, UR4, -UR6, URZ ;  /* 0x8000000604048290 */ /* 0x000fe4000fffe0ff */
[----:B------:R-:W-:Y:S01]  /*7200*/  @!UP0 UIADD3 UR43, UPT, UPT, UR43, 0x1, URZ ;  /* 0x000000012b2b8890 */ /* 0x000fe2000fffe0ff */
[----:B------:R-:W1:Y:S01]  /*7210*/  F2I.FTZ.U32.TRUNC.NTZ R0, R0 ;  /* 0x0000000000007305 */ /* 0x000e62000021f000 */
[----:B------:R-:W-:Y:S01]  /*7220*/  UISETP.GE.U32.AND UP2, UPT, UR4, UR6, UPT ;  /* 0x000000060400728c */ /* 0x000fe2000bf46070 */
[----:B--2---:R-:W-:Y:S01]  /*7230*/  VIADD R6, R6, 0xffffffe ;  /* 0x0ffffffe06067836 */ /* 0x004fe20000000000 */
[----:B------:R-:W-:Y:S02]  /*7240*/  ULOP3.LUT UR4, UR22, UR54, URZ, 0x3c, !UPT ;  /* 0x0000003616047292 */ /* 0x000fe4000f8e3cff */
[----:B------:R-:W-:Y:S02]  /*7250*/  UISETP.NE.AND UP0, UPT, UR54, URZ, UPT ;  /* 0x000000ff3600728c */ /* 0x000fe4000bf05270 */
[----:B------:R-:W-:Y:S03]  /*7260*/  UISETP.GE.AND UP1, UPT, UR4, URZ, UPT ;  /* 0x000000ff0400728c */ /* 0x000fe6000bf26270 */
[----:B------:R-:W2:Y:S02]  /*7270*/  F2I.FTZ.U32.TRUNC.NTZ R7, R6 ;  /* 0x0000000600077305 */ /* 0x000ea4000021f000 */
[----:B------:R-:W-:Y:S01]  /*7280*/  @UP2 UIADD3 UR43, UPT, UPT, UR43, 0x1, URZ ;  /* 0x000000012b2b2890 */ /* 0x000fe2000fffe0ff */
[----:B-1----:R-:W-:Y:S05]  /*7290*/  R2UR UR5, R0 ;  /* 0x00000000000572ca */ /* 0x002fea00000e0000 */
[----:B------:R-:W-:Y:S02]  /*72a0*/  @!UP1 UIADD3 UR43, UPT, UPT, -UR43, URZ, URZ ;  /* 0x000000ff2b2b9290 */ /* 0x000fe4000fffe1ff */
[----:B------:R-:W-:Y:S01]  /*72b0*/  @!UP0 ULOP3.LUT UR43, URZ, UR54, URZ, 0x33, !UPT ;  /* 0x00000036ff2b8292 */ /* 0x000fe2000f8e33ff */
[----:B--2---:R-:W-:Y:S01]  /*72c0*/  IADD3 R3, PT, PT, RZ, -R7, RZ ;  /* 0x80000007ff037210 */ /* 0x004fe20007ffe0ff */
[----:B------:R-:W-:Y:S04]  /*72d0*/  IMAD.MOV.U32 R6, RZ, RZ, RZ ;  /* 0x000000ffff067224 */ /* 0x000fe800078e00ff */
[----:B------:R-:W-:Y:S01]  /*72e0*/  IMAD.U32 R0, RZ, RZ, UR43 ;  /* 0x0000002bff007e24 */ /* 0x000fe2000f8e00ff */
[----:B------:R-:W-:Y:S01]  /*72f0*/  UIADD3 UR4, UPT, UPT, URZ, -UR5, URZ ;  /* 0x80000005ff047290 */ /* 0x000fe2000fffe0ff */
[----:B------:R-:W-:Y:S03]  /*7300*/  IMAD R3, R3, R4, RZ ;  /* 0x0000000403037224 */ /* 0x000fe600078e02ff */
[----:B------:R-:W-:Y:S01]  /*7310*/  IABS R0, R0 ;  /* 0x0000000000007213 */ /* 0x000fe20000000000 */
[----:B------:R-:W-:Y:S01]  /*7320*/  UIMAD UR6, UR4, UR7, URZ ;  /* 0x00000007040672a4 */ /* 0x000fe2000f8e02ff */
[----:B------:R-:W-:Y:S02]  /*7330*/  IMAD.HI.U32 R7, R7, R3, R6 ;  /* 0x0000000307077227 */ /* 0x000fe400078e0006 */
[----:B------:R-:W-:Y:S01]  /*7340*/  R2UR UR8, R0 ;  /* 0x00000000000872ca */ /* 0x000fe200000e0000 */
[----:B------:R-:W-:Y:S02]  /*7350*/  UMOV UR4, URZ ;  /* 0x000000ff00047c82 */ /* 0x000fe40008000000 */
[----:B------:R-:W-:Y:S07]  /*7360*/  UIMAD.WIDE.U32 UR4, UR5, UR6, UR4 ;  /* 0x00000006050472a5 */ /* 0x000fee000f8e0004 */
[----:B------:R-:W-:Y:S03]  /*7370*/  UMOV UR4, UR5 ;  /* 0x0000000500047c82 */ /* 0x000fe60008000000 */
        /* <DEDUP_REMOVED lines=8> */
[----:B------:R-:W-:Y:S04]  /*7400*/  ULOP3.LUT UR4, UR43, UR16, URZ, 0x3c, !UPT ;  /* 0x000000102b047292 */ /* 0x000fe8000f8e3cff */
[----:B------:R-:W-:Y:S05]  /*7410*/  UISETP.GE.AND UP0, UPT, UR4, URZ, UPT ;  /* 0x000000ff0400728c */ /* 0x000fea000bf06270 */
[----:B------:R-:W-:Y:S02]  /*7420*/  @UP1 UIADD3 UR44, UPT, UPT, UR44, 0x1, URZ ;  /* 0x000000012c2c1890 */ /* 0x000fe4000fffe0ff */
[----:B------:R-:W-:Y:S04]  /*7430*/  UISETP.NE.AND UP1, UPT, UR16, URZ, UPT ;  /* 0x000000ff1000728c */ /* 0x000fe8000bf25270 */
[----:B------:R-:W-:Y:S07]  /*7440*/  @!UP0 UIADD3 UR44, UPT, UPT, -UR44, URZ, URZ ;  /* 0x000000ff2c2c8290 */ /* 0x000fee000fffe1ff */
[----:B------:R-:W-:Y:S02]  /*7450*/  @!UP1 ULOP3.LUT UR44, URZ, UR16, URZ, 0x33, !UPT ;  /* 0x00000010ff2c9292 */ /* 0x000fe4000f8e33ff */
[----:B------:R-:W-:Y:S04]  /*7460*/  UISETP.NE.AND UP1, UPT, UR38, 0x1, UPT ;  /* 0x000000012600788c */ /* 0x000fe8000bf25270 */
[----:B------:R-:W-:Y:S05]  /*7470*/  IMAD.U32 R0, RZ, RZ, UR44 ;  /* 0x0000002cff007e24 */ /* 0x000fea000f8e00ff */
[----:B------:R-:W-:Y:S02]  /*7480*/  IABS R0, R0 ;  /* 0x0000000000007213 */ /* 0x000fe40000000000 */
[----:B------:R-:W1:Y:S03]  /*7490*/  @!UP1 LDCU.128 UR12, c[0x0][0xc10] ;  /* 0x00018200ff0c97ac */ /* 0x000e660008000c00 */
[----:B------:R-:W-:Y:S04]  /*74a0*/  IMAD.HI.U32 R7, R7, R0, RZ ;  /* 0x0000000007077227 */ /* 0x000fe800078e00ff */
[----:B------:R-:W-:Y:S01]  /*74b0*/  IMAD.MOV R3, RZ, RZ, -R7 ;  /* 0x000000ffff037224 */ /* 0x000fe200078e0a07 */
[----:B------:R-:W2:Y:S03]  /*74c0*/  @!UP1 LDCU UR10, c[0x0][0xc20] ;  /* 0x00018400ff0a97ac */ /* 0x000ea60008000800 */
[C---:B------:R-:W-:Y:S01]  /*74d0*/  IMAD R0, R4.reuse, R3, R0 ;  /* 0x0000000304007224 */ /* 0x040fe200078e0200 */
[----:B------:R-:W3:Y:S04]  /*74e0*/  @!UP1 LDCU UR5, c[0x0][0xc0c] ;  /* 0x00018180ff0597ac */ /* 0x000ee80008000800 */
[----:B------:R-:W-:Y:S01]  /*74f0*/  ISETP.GT.U32.AND P1, PT, R4, R0, PT ;  /* 0x000000000400720c */ /* 0x000fe20003f24070 */
[----:B-1----:R-:W-:Y:S02]  /*7500*/  UIMAD.WIDE.U32 UR6, UR36, UR15, URZ ;  /* 0x0000000f240672a5 */ /* 0x002fe4000f8e00ff */
[----:B------:R-:W-:Y:S02]  /*7510*/  UIMAD.WIDE.U32 UR8, UR37, UR12, URZ ;  /* 0x0000000c250872a5 */ /* 0x000fe4000f8e00ff */
[----:B------:R-:W-:Y:S02]  /*7520*/  @!UP1 UISETP.NE.AND UP0, UPT, UR14, 0x1, UPT ;  /* 0x000000010e00988c */ /* 0x000fe4000bf05270 */
[----:B------:R-:W-:Y:S01]  /*7530*/  ULOP3.LUT UR8, UR44, UR59, URZ, 0x3c, !UPT ;  /* 0x0000003b2c087292 */ /* 0x000fe2000f8e3cff */
[----:B------:R-:W-:Y:S02]  /*7540*/  @!UP1 UMOV UR6, UR7 ;  /* 0x0000000700069c82 */ /* 0x000fe40008000000 */
[----:B------:R-:W-:Y:S01]  /*7550*/  @!UP1 UMOV UR4, UR9 ;  /* 0x0000000900049c82 */ /* 0x000fe20008000000 */
[----:B--2---:R-:W-:Y:S02]  /*7560*/  @!UP1 USHF.R.U32.HI UR6, URZ, UR10, UR6 ;  /* 0x0000000aff069299 */ /* 0x004fe40008011606 */
[-C--:B------:R-:W-:Y:S01]  /*7570*/  @!P1 IADD3 R0, PT, PT, R0, -R4.reuse, RZ ;  /* 0x8000000400009210 */ /* 0x080fe20007ffe0ff */
[----:B---3--:R-:W-:Y:S01]  /*7580*/  @!UP1 UISETP.NE.AND UP2, UPT, UR5, 0x1, UPT ;  /* 0x000000010500988c */ /* 0x008fe2000bf45270 */
[----:B------:R-:W-:Y:S01]  /*7590*/  @!P1 VIADD R7, R7, 0x1 ;  /* 0x0000000107079836 */ /* 0x000fe20000000000 */
[----:B------:R-:W-:Y:S01]  /*75a0*/  @!UP1 USEL UR6, UR36, UR6, !UP0 ;  /* 0x0000000624069287 */ /* 0x000fe2000c000000 */
[----:B------:R-:W-:Y:S01]  /*75b0*/  ISETP.GE.U32.AND P2, PT, R0, R4, PT ;  /* 0x000000040000720c */ /* 0x000fe20003f46070 */
[----:B------:R-:W-:Y:S02]  /*75c0*/  UISETP.GE.AND UP0, UPT, UR8, URZ, UPT ;  /* 0x000000ff0800728c */ /* 0x000fe4000bf06270 */
[----:B------:R-:W-:Y:S04]  /*75d0*/  @!UP1 USHF.R.U32.HI UR4, URZ, UR13, UR4 ;  /* 0x0000000dff049299 */ /* 0x000fe80008011604 */
[----:B------:R-:W-:Y:S02]  /*75e0*/  @!UP1 USEL UR7, UR37, UR4, !UP2 ;  /* 0x0000000425079287 */ /* 0x000fe4000d000000 */
[----:B------:R-:W-:Y:S02]  /*75f0*/  UISETP.NE.AND UP2, UPT, UR59, URZ, UPT ;  /* 0x000000ff3b00728c */ /* 0x000fe4000bf45270 */
[----:B------:R-:W-:Y:S02]  /*7600*/  @!UP1 UIADD3 UR4, UPT, UPT, -UR7, UR6, URZ ;  /* 0x0000000607049290 */ /* 0x000fe4000fffe1ff */
[----:B------:R-:W-:Y:S01]  /*7610*/  @!UP1 UIADD3 UR6, UPT, UPT, UR7, -UR6, URZ ;  /* 0x8000000607069290 */ /* 0x000fe2000fffe0ff */
[----:B------:R-:W-:Y:S01]  /*7620*/  @P2 VIADD R7, R7, 0x1 ;  /* 0x0000000107072836 */ /* 0x000fe20000000000 */
[----:B------:R-:W-:Y:S02]  /*7630*/  @!UP1 UIMAD UR37, UR4, UR5, UR37 ;  /* 0x00000005042592a4 */ /* 0x000fe4000f8e0225 */
[----:B------:R-:W-:Y:S02]  /*7640*/  UIADD3 UR4, UPT, UPT, -UR43, URZ, URZ ;  /* 0x000000ff2b047290 */ /* 0x000fe4000fffe1ff */
[----:B------:R-:W-:Y:S01]  /*7650*/  @!UP1 UIMAD UR36, UR6, UR14, UR36 ;  /* 0x0000000e062492a4 */ /* 0x000fe2000f8e0224 */
[----:B------:R-:W-:Y:S01]  /*7660*/  R2UR UR45, R7 ;  /* 0x00000000072d72ca */ /* 0x000fe200000e0000 */
[----:B------:R-:W-:Y:S02]  /*7670*/  UIMAD UR5, UR54, UR4, UR22 ;  /* 0x00000004360572a4 */ /* 0x000fe4000f8e0216 */
[----:B------:R-:W-:Y:S02]  /*7680*/  UIADD3 UR4, UPT, UPT, -UR44, URZ, URZ ;  /* 0x000000ff2c047290 */ /* 0x000fe4000fffe1ff */
[----:B------:R-:W-:Y:S02]  /*7690*/  USHF.L.U32 UR53, UR5, 0x6, URZ ;  /* 0x0000000605357899 */ /* 0x000fe400080006ff */
[----:B------:R-:W-:Y:S06]  /*76a0*/  UIMAD UR43, UR16, UR4, UR43 ;  /* 0x00000004102b72a4 */ /* 0x000fec000f8e022b */
[----:B------:R-:W-:Y:S02]  /*76b0*/  @!UP0 UIADD3 UR45, UPT, UPT, -UR45, URZ, URZ ;  /* 0x000000ff2d2d8290 */ /* 0x000fe4000fffe1ff */
[----:B------:R-:W-:Y:S02]  /*76c0*/  ULOP3.LUT UP0, URZ, UR11, 0x1b0, URZ, 0xc0, !UPT ;  /* 0x000001b00bff7892 */ /* 0x000fe4000f80c0ff */
[----:B------:R-:W-:Y:S04]  /*76d0*/  @!UP2 ULOP3.LUT UR45, URZ, UR59, URZ, 0x33, !UPT ;  /* 0x0000003bff2da292 */ /* 0x000fe8000f8e33ff */
[----:B------:R-:W-:Y:S04]  /*76e0*/  UIADD3 UR6, UPT, UPT, -UR45, URZ, URZ ;  /* 0x000000ff2d067290 */ /* 0x000fe8000fffe1ff */
[----:B------:R-:W-:Y:S01]  /*76f0*/  UIMAD UR44, UR59, UR6, UR44 ;  /* 0x000000063b2c72a4 */ /* 0x000fe2000f8e022c */
[----:B------:R-:W-:Y:S11]  /*7700*/  BRA.U !UP0, `(.L_x_97) ;  /* 0x00000001087c7547 */ /* 0x000ff6000b800000 */
[----:B------:R-:W1:Y:S01]  /*7710*/  LDCU.64 UR8, c[0x4][0x80] ;  /* 0x01001000ff0877ac */ /* 0x000e620008000a00 */
[----:B------:R-:W-:Y:S01]  /*7720*/  MOV R17, 0x0 ;  /* 0x0000000000117802 */ /* 0x000fe20000000f00 */
[----:B------:R-:W-:Y:S02]  /*7730*/  HFMA2 R12, -RZ, RZ, 0, 5.9604644775390625e-08 ;  /* 0x00000001ff0c7431 */ /* 0x000fe400000001ff */
[----:B------:R-:W-:Y:S01]  /*7740*/  IMAD.MOV.U32 R8, RZ, RZ, 0x70 ;  /* 0x00000070ff087424 */ /* 0x000fe200078e00ff */
[----:B------:R2:W3:Y:S01]  /*7750*/  LDC.64 R14, c[0x4][R17] ;  /* 0x01000000110e7b82 */ /* 0x0004e20000000a00 */
[----:B------:R-:W4:Y:S01]  /*7760*/  LDCU.64 UR6, c[0x4][0x88] ;  /* 0x01001100ff0677ac */ /* 0x000f220008000a00 */
[----:B------:R-:W-:Y:S01]  /*7770*/  IMAD.MOV.U32 R13, RZ, RZ, RZ ;  /* 0x000000ffff0d7224 */ /* 0x000fe200078e00ff */
[----:B------:R-:W2:Y:S01]  /*7780*/  LDCU.64 UR4, c[0x4][0x8] ;  /* 0x01000100ff0477ac */ /* 0x000ea20008000a00 */
[----:B-1----:R-:W-:Y:S01]  /*7790*/  MOV R5, UR9 ;  /* 0x0000000900057c02 */ /* 0x002fe20008000f00 */
[----:B------:R-:W-:Y:S01]  /*77a0*/  IMAD.U32 R4, RZ, RZ, UR8 ;  /* 0x00000008ff047e24 */ /* 0x000fe2000f8e00ff */
[----:B----4-:R-:W-:Y:S01]  /*77b0*/  MOV R7, UR7 ;  /* 0x0000000700077c02 */ /* 0x010fe20008000f00 */
[----:B------:R-:W-:Y:S01]  /*77c0*/  IMAD.U32 R6, RZ, RZ, UR6 ;  /* 0x00000006ff067e24 */ /* 0x000fe2000f8e00ff */
[----:B--2---:R-:W-:Y:S01]  /*77d0*/  MOV R11, UR5 ;  /* 0x00000005000b7c02 */ /* 0x004fe20008000f00 */
[----:B------:R-:W-:Y:S02]  /*77e0*/  IMAD.U32 R10, RZ, RZ, UR4 ;  /* 0x00000004ff0a7e24 */ /* 0x000fe4000f8e00ff */
[----:B------:R-:W-:Y:S07]  /*77f0*/  LEPC R20, `(.L_x_98) ;  /* 0x000000001014794e */ /* 0x000fee0000000000 */
[----:B---3-5:R-:W-:Y:S05]  /*7800*/  CALL.ABS.NOINC R14 ;  /* 0x000000000e007343 */ /* 0x028fea0003c00000 */
.L_x_98:
[----:B------:R-:W1:Y:S01]  /*7810*/  LDCU.64 UR8, c[0x4][0x80] ;  /* 0x01001000ff0877ac */ /* 0x000e620008000a00 */
[----:B------:R2:W3:Y:S01]  /*7820*/  LDC.64 R14, c[0x4][R17] ;  /* 0x01000000110e7b82 */ /* 0x0004e20000000a00 */
[----:B------:R-:W-:Y:S02]  /*7830*/  HFMA2 R12, -RZ, RZ, 0, 5.9604644775390625e-08 ;  /* 0x00000001ff0c7431 */ /* 0x000fe400000001ff */
[----:B------:R-:W-:Y:S02]  /*7840*/  IMAD.MOV.U32 R8, RZ, RZ, 0x70 ;  /* 0x00000070ff087424 */ /* 0x000fe400078e00ff */
[----:B------:R-:W-:Y:S01]  /*7850*/  IMAD.MOV.U32 R13, RZ, RZ, RZ ;  /* 0x000000ffff0d7224 */ /* 0x000fe200078e00ff */
[----:B------:R-:W4:Y:S01]  /*7860*/  LDCU.64 UR6, c[0x4][0x88] ;  /* 0x01001100ff0677ac */ /* 0x000f220008000a00 */
[----:B------:R-:W5:Y:S01]  /*7870*/  LDCU.64 UR4, c[0x4][0x8] ;  /* 0x01000100ff0477ac */ /* 0x000f620008000a00 */
[----:B-1----:R-:W-:Y:S02]  /*7880*/  MOV R4, UR8 ;  /* 0x0000000800047c02 */ /* 0x002fe40008000f00 */
[----:B------:R-:W-:Y:S02]  /*7890*/  MOV R5, UR9 ;  /* 0x0000000900057c02 */ /* 0x000fe40008000f00 */
[----:B----4-:R-:W-:Y:S01]  /*78a0*/  MOV R7, UR7 ;  /* 0x0000000700077c02 */ /* 0x010fe20008000f00 */
[----:B------:R-:W-:Y:S01]  /*78b0*/  IMAD.U32 R6, RZ, RZ, UR6 ;  /* 0x00000006ff067e24 */ /* 0x000fe2000f8e00ff */
[----:B-----5:R-:W-:Y:S01]  /*78c0*/  MOV R11, UR5 ;  /* 0x00000005000b7c02 */ /* 0x020fe20008000f00 */
[----:B--2---:R-:W-:Y:S02]  /*78d0*/  IMAD.U32 R10, RZ, RZ, UR4 ;  /* 0x00000004ff0a7e24 */ /* 0x004fe4000f8e00ff */
[----:B------:R-:W-:Y:S07]  /*78e0*/  LEPC R20, `(.L_x_97) ;  /* 0x000000001014794e */ /* 0x000fee0000000000 */
[----:B---3--:R-:W-:Y:S05]  /*78f0*/  CALL.ABS.NOINC R14 ;  /* 0x000000000e007343 */ /* 0x008fea0003c00000 */
.L_x_97:
[----:B------:R-:W-:Y:S02]  /*7900*/  R2UR UR7, R58 ;  /* 0x000000003a0772ca */ /* 0x000fe400000e0000 */
[----:B------:R-:W-:Y:S02]  /*7910*/  R2UR UR6, R60 ;  /* 0x000000003c0672ca */ /* 0x000fe400000e0000 */
[----:B------:R-:W-:Y:S02]  /*7920*/  ISETP.NE.U32.AND P1, PT, R42, RZ, PT ;  /* 0x000000ff2a00720c */ /* 0x000fe40003f25070 */
[----:B------:R-:W-:Y:S02]  /*7930*/  R2UR UR5, R57 ;  /* 0x00000000390572ca */ /* 0x000fe400000e0000 */
[----:B------:R-:W-:Y:S02]  /*7940*/  R2UR UR4, R59 ;  /* 0x000000003b0472ca */ /* 0x000fe400000e0000 */
[----:B------:R-:W-:Y:S02]  /*7950*/  ISETP.NE.AND.EX P1, PT, R43, RZ, PT, P1 ;  /* 0x000000ff2b00720c */ /* 0x000fe40003f25310 */
[----:B------:R-:W-:Y:S02]  /*7960*/  ISETP.NE.AND P6, PT, R61, RZ, PT ;  /* 0x000000ff3d00720c */ /* 0x000fe40003fc5270 */
[----:B------:R-:W-:Y:S01]  /*7970*/  ISETP.NE.U32.AND P3, PT, RZ, UR7, PT ;  /* 0x00000007ff007c0c */ /* 0x000fe2000bf65070 */
[----:B------:R-:W-:Y:S01]  /*7980*/  UISETP.NE.U32.AND UP0, UPT, UR6, URZ, UPT ;  /* 0x000000ff0600728c */ /* 0x000fe2000bf05070 */
[----:B------:R-:W-:Y:S03]  /*7990*/  PLOP3.LUT P2, PT, PT, PT, PT, 0x8, 0x80 ;  /* 0x000000000080781c */ /* 0x000fe60003f4e170 */
[----:B------:R-:W-:Y:S02]  /*79a0*/  ISETP.NE.AND.EX P3, PT, RZ, UR5, PT, P3 ;  /* 0x00000005ff007c0c */ /* 0x000fe4000bf65330 */
[----:B------:R-:W-:Y:S04]  /*79b0*/  UISETP.NE.AND.EX UP0, UPT, UR4, URZ, UPT, UP0 ;  /* 0x000000ff0400728c */ /* 0x000fe8000bf05300 */
[----:B------:R-:W-:Y:S01]  /*79c0*/  @P6 PLOP3.LUT P2, PT, P1, PT, PT, 0x80, 0x8 ;  /* 0x000000000008681c */ /* 0x000fe20000f4f070 */
[----:B------:R-:W-:Y:S01]  /*79d0*/  @!UPT UIADD3 URZ, UPT, UPT, URZ, URZ, URZ ;  /* 0x000000fffffff290 */ /* 0x000fe2000fffe0ff */
[----:B------:R-:W-:Y:S11]  /*79e0*/  @!P1 BRA `(.L_x_99) ;  /* 0x0000000000309947 */ /* 0x000ff60003800000 */
[----:B------:R-:W-:Y:S01]  /*79f0*/  ISETP.NE.U32.AND P0, PT, R40, RZ, PT ;  /* 0x000000ff2800720c */ /* 0x000fe20003f05070 */
[----:B------:R-:W1:Y:S01]  /*7a00*/  LDCU.64 UR4, c[0x0][0x358] ;  /* 0x00006b00ff0477ac */ /* 0x000e620008000a00 */
[----:B------:R-:W-:Y:S02]  /*7a10*/  IMAD.MOV.U32 R55, RZ, RZ, 0x1 ;  /* 0x00000001ff377424 */ /* 0x000fe400078e00ff */
[----:B------:R-:W-:Y:S11]  /*7a20*/  ISETP.NE.AND.EX P0, PT, R41, RZ, PT, P0 ;  /* 0x000000ff2900720c */ /* 0x000ff60003f05300 */
[----:B------:R-:W-:Y:S02]  /*7a30*/  @!UPT UIADD3 URZ, UPT, UPT, URZ, URZ, URZ ;  /* 0x000000fffffff290 */ /* 0x000fe4000fffe0ff */
[----:B------:R-:W2:Y:S01]  /*7a40*/  @P0 LDC.64 R4, c[0x0][0x988] ;  /* 0x00026200ff040b82 */ /* 0x000ea20000000a00 */
[----:B------:R-:W-:Y:S04]  /*7a50*/  @P0 IMAD R0, R16, R42, RZ ;  /* 0x0000002a10000224 */ /* 0x000fe800078e02ff */
[----:B--2---:R-:W-:Y:S04]  /*7a60*/  @P0 IMAD.WIDE R4, R0, 0x4, R4 ;  /* 0x0000000400040825 */ /* 0x004fe800078e0204 */
[----:B------:R-:W-:Y:S01]  /*7a70*/  HFMA2 R0, -RZ, RZ, 0, 5.9604644775390625e-08 ;  /* 0x00000001ff007431 */ /* 0x000fe200000001ff */
[----:B-1---5:R1:W5:Y:S04]  /*7a80*/  @P0 LDG.E R26, desc[UR4][R4.64] ;  /* 0x00000004041a0981 */ /* 0x022368000c1e1900 */
[----:B------:R-:W-:Y:S01]  /*7a90*/  @!P0 PRMT R55, R0, 0x7610, R55 ;  /* 0x0000761000378816 */ /* 0x000fe20000000037 */
[----:B-1----:R-:W2:Y:S06]  /*7aa0*/  @!P0 LDC R26, c[0x0][0x980] ;  /* 0x00026000ff1a8b82 */ /* 0x002eac0000000800 */
.L_x_99:
[----:B------:R-:W-:Y:S05]  /*7ab0*/  BRA.U !UP0, `(.L_x_100) ;  /* 0x00000001082c7547 */ /* 0x000fea000b800000 */
[----:B------:R-:W1:Y:S01]  /*7ac0*/  LDCU.64 UR4, c[0x0][0x9a8] ;  /* 0x00013500ff0477ac */ /* 0x000e620008000a00 */
[----:B------:R-:W-:Y:S01]  /*7ad0*/  R2UR UR8, R60 ;  /* 0x000000003c0872ca */ /* 0x000fe200000e0000 */
[----:B------:R-:W3:Y:S01]  /*7ae0*/  LDCU.64 UR6, c[0x0][0x358] ;  /* 0x00006b00ff0677ac */ /* 0x000ee20008000a00 */
[----:B-1----:R-:W-:Y:S04]  /*7af0*/  ISETP.NE.U32.AND P0, PT, RZ, UR4, PT ;  /* 0x00000004ff007c0c */ /* 0x002fe8000bf05070 */
[----:B------:R-:W-:Y:S11]  /*7b00*/  ISETP.NE.AND.EX P0, PT, RZ, UR5, PT, P0 ;  /* 0x00000005ff007c0c */ /* 0x000ff6000bf05300 */
[----:B------:R-:W-:Y:S02]  /*7b10*/  @!UPT UIADD3 URZ, UPT, UPT, URZ, URZ, URZ ;  /* 0x000000fffffff290 */ /* 0x000fe4000fffe0ff */
[----:B------:R-:W1:Y:S01]  /*7b20*/  @P0 LDC.64 R4, c[0x0][0x9a8] ;  /* 0x00026a00ff040b82 */ /* 0x000e620000000a00 */
[----:B------:R-:W-:Y:S04]  /*7b30*/  @P0 IMAD R0, R16, UR8, RZ ;  /* 0x0000000810000c24 */ /* 0x000fe8000f8e02ff */
[----:B-1----:R-:W-:Y:S05]  /*7b40*/  @P0 IMAD.WIDE R4, R0, 0x4, R4 ;  /* 0x0000000400040825 */ /* 0x002fea00078e0204 */
[----:B---3-5:R1:W5:Y:S02]  /*7b50*/  @P0 LDG.E R24, desc[UR6][R4.64] ;  /* 0x0000000604180981 */ /* 0x028364000c1e1900 */
[----:B-1----:R-:W3:Y:S02]  /*7b60*/  @!P0 LDC R24, c[0x0][0x9a0] ;  /* 0x00026800ff188b82 */ /* 0x002ee40000000800 */
.L_x_100:
[----:B--2--5:R-:W-:Y:S01]  /*7b70*/  FSETP.NEU.AND P0, PT, R26, RZ, PT ;  /* 0x000000ff1a00720b */ /* 0x024fe20003f0d000 */
[----:B------:R-:W-:Y:S01]  /*7b80*/  IMAD.U32 R0, RZ, RZ, UR52 ;  /* 0x00000034ff007e24 */ /* 0x000fe2000f8e00ff */
[----:B------:R-:W-:Y:S01]  /*7b90*/  SEL R4, RZ, 0xffffffff, P3 ;  /* 0xffffffffff047807 */ /* 0x000fe20001800000 */
[----:B------:R-:W-:Y:S01]  /*7ba0*/  BSSY B1, `(.L_x_101) ;  /* 0x0000034000017945 */ /* 0x000fe20003800000 */
[----:B------:R-:W-:Y:S01]  /*7bb0*/  @P6 LOP3.LUT P3, RZ, R55, 0xff, RZ, 0xc0, !PT ;  /* 0x000000ff37ff6812 */ /* 0x000fe2000786c0ff */
[----:B------:R-:W-:Y:S01]  /*7bc0*/  IMAD.MOV.U32 R69, RZ, RZ, 0x1 ;  /* 0x00000001ff457424 */ /* 0x000fe200078e00ff */
[----:B------:R-:W-:Y:S01]  /*7bd0*/  @P6 SEL R65, RZ, 0xffffffff, P0 ;  /* 0xffffffffff416807 */ /* 0x000fe20000000000 */
[----:B------:R-:W-:Y:S01]  /*7be0*/  IMAD.IADD R25, R23, 0x1, R2 ;  /* 0x0000000117197824 */ /* 0x000fe200078e0202 */
[----:B------:R-:W-:Y:S01]  /*7bf0*/  LOP3.LUT R67, R52, 0x1, RZ, 0x3c, !PT ;  /* 0x0000000134437812 */ /* 0x000fe200078e3cff */
[----:B------:R-:W-:Y:S01]  /*7c00*/  IMAD.U32 R68, RZ, RZ, UR52 ;  /* 0x00000034ff447e24 */ /* 0x000fe2000f8e00ff */
[----:B------:R-:W-:Y:S02]  /*7c10*/  @P2 SEL R65, R4, R65, !P3 ;  /* 0x0000004104412207 */ /* 0x000fe40005800000 */
[----:B------:R-:W-:Y:S02]  /*7c20*/  CS2R R38, SRZ ;  /* 0x0000000000267805 */ /* 0x000fe4000001ff00 */
[----:B------:R-:W-:Y:S02]  /*7c30*/  LEA R0, R0, UR50, 0x3 ;  /* 0x0000003200007c11 */ /* 0x000fe4000f8e18ff */
[----:B------:R-:W-:Y:S02]  /*7c40*/  CS2R R36, SRZ ;  /* 0x0000000000247805 */ /* 0x000fe4000001ff00 */
[----:B------:R-:W-:Y:S02]  /*7c50*/  @P6 LOP3.LUT R65, R65, 0x1, RZ, 0xc0, !PT ;  /* 0x0000000141416812 */ /* 0x000fe400078ec0ff */
[----:B------:R-:W-:Y:S02]  /*7c60*/  CS2R R30, SRZ ;  /* 0x00000000001e7805 */ /* 0x000fe4000001ff00 */
[----:B------:R-:W-:Y:S02]  /*7c70*/  LEA R27, R22, UR50, 0x3 ;  /* 0x00000032161b7c11 */ /* 0x000fe4000f8e18ff */
[----:B------:R-:W-:Y:S02]  /*7c80*/  CS2R R28, SRZ ;  /* 0x00000000001c7805 */ /* 0x000fe4000001ff00 */
[----:B------:R-:W-:Y:S02]  /*7c90*/  ISETP.NE.U32.OR P5, PT, R65, 0x1, !P6 ;  /* 0x000000014100780c */ /* 0x000fe400077a5470 */
[----:B------:R-:W-:Y:S02]  /*7ca0*/  LOP3.LUT P2, R64, R55, 0xff, RZ, 0xc0, !PT ;  /* 0x000000ff37407812 */ /* 0x000fe4000784c0ff */
[----:B------:R-:W-:Y:S04]  /*7cb0*/  SEL R70, RZ, 0xffffffff, P0 ;  /* 0xffffffffff467807 */ /* 0x000fe80000000000 */
[----:B------:R-:W-:Y:S04]  /*7cc0*/  @P1 SEL R70, R4, R70, !P2 ;  /* 0x0000004604461207 */ /* 0x000fe80005000000 */
[----:B------:R-:W-:Y:S02]  /*7cd0*/  LOP3.LUT R70, R70, 0x1, RZ, 0xc0, !PT ;  /* 0x0000000146467812 */ /* 0x000fe400078ec0ff */
[----:B------:R-:W-:Y:S04]  /*7ce0*/  @P5 SHF.L.U32 R3, R67, 0x1f, RZ ;  /* 0x0000001f43035819 */ /* 0x000fe800000006ff */
[----:B------:R1:W2:Y:S02]  /*7cf0*/  @P5 SYNCS.PHASECHK.TRANS64.TRYWAIT P4, [R0+URZ+0x1a0], R3 ;  /* 0x0001a003000055a7 */ /* 0x0002a400080811ff */
[----:B-1----:R-:W-:Y:S04]  /*7d00*/  SHF.L.U32 R3, R51, 0x1f, RZ ;  /* 0x0000001f33037819 */ /* 0x002fe800000006ff */
[----:B------:R1:W4:Y:S01]  /*7d10*/  SYNCS.PHASECHK.TRANS64.TRYWAIT P3, [R27+URZ+0x1f0], R3 ;  /* 0x0001f0031b0075a7 */ /* 0x00032200080611ff */
[----:B--2---:R-:W-:Y:S01]  /*7d20*/  @P5 SEL R69, RZ, 0x1, !P4 ;  /* 0x00000001ff455807 */ /* 0x004fe20006000000 */
[----:B-1----:R-:W-:Y:S06]  /*7d30*/  @!P5 BRA `(.L_x_102) ;  /* 0x000000000068d947 */ /* 0x002fec0003800000 */
[----:B------:R-:W-:Y:S01]  /*7d40*/  ISETP.NE.AND P1, PT, R69, RZ, PT ;  /* 0x000000ff4500720c */ /* 0x000fe20003f25270 */
[----:B------:R-:W-:Y:S01]  /*7d50*/  BSSY B0, `(.L_x_103) ;  /* 0x0000007000007945 */ /* 0x000fe20003800000 */
[----:B------:R-:W-:Y:S01]  /*7d60*/  ISETP.NE.U32.AND P0, PT, R70, 0x1, PT ;  /* 0x000000014600780c */ /* 0x000fe20003f05070 */
[----:B------:R-:W-:Y:S10]  /*7d70*/  IMAD.U32 R2, RZ, RZ, UR52 ;  /* 0x00000034ff027e24 */ /* 0x000ff4000f8e00ff */
[----:B------:R-:W-:Y:S05]  /*7d80*/  @P1 BRA `(.L_x_104) ;  /* 0x00000000000c1947 */ /* 0x000fea0003800000 */
[----:B------:R-:W-:Y:S04]  /*7d90*/  SHF.L.U32 R4, R67, 0x1f, RZ ;  /* 0x0000001f43047819 */ /* 0x000fe800000006ff */
[----:B------:R-:W1:Y:S02]  /*7da0*/  SYNCS.PHASECHK.TRANS64.TRYWAIT P1, [R0+URZ+0x1a0], R4 ;  /* 0x0001a004000075a7 */ /* 0x000e6400080211ff */
[----:B-1----:R-:W-:Y:S05]  /*7db0*/  @!P1 BRA `(.L_x_105) ;  /* 0x0000002400689947 */ /* 0x002fea0003800000 */
.L_x_104:
[----:B------:R-:W-:Y:S05]  /*7dc0*/  BSYNC B0 ;  /* 0x0000000000007941 */ /* 0x000fea0003800000 */
.L_x_103:
[----:B------:R-:W-:Y:S01]  /*7dd0*/  @P0 IMAD R2, R2, 0x800, R53 ;  /* 0x0000080002020824 */ /* 0x000fe200078e0235 */
[----:B------:R-:W-:Y:S02]  /*7de0*/  CS2R R30, SRZ ;  /* 0x00000000001e7805 */ /* 0x000fe4000001ff00 */
[----:B------:R-:W-:Y:S02]  /*7df0*/  CS2R R28, SRZ ;  /* 0x00000000001c7805 */ /* 0x000fe4000001ff00 */
[----:B------:R-:W-:Y:S02]  /*7e00*/  CS2R R38, SRZ ;  /* 0x0000000000267805 */ /* 0x000fe4000001ff00 */
[----:B------:R-:W-:Y:S02]  /*7e10*/  CS2R R36, SRZ ;  /* 0x0000000000247805 */ /* 0x000fe4000001ff00 */
[----:B------:R-:W-:Y:S01]  /*7e20*/  @P0 LEA R2, R2, UR50, 0x1 ;  /* 0x0000003202020c11 */ /* 0x000fe2000f8e08ff */
[----:B------:R-:W-:Y:S05]  /*7e30*/  @P0 WARPSYNC.ALL ;  /* 0x0000000000000948 */ /* 0x000fea0003800000 */
[----:B------:R-:W2:Y:S01]  /*7e40*/  @P0 LDSM.16.M88.4 R28, [R2+0x400] ;  /* 0x00040000021c083b */ /* 0x000ea20000000200 */
[----:B------:R-:W-:Y:S01]  /*7e50*/  UIADD3 UR4, UPT, UPT, UR52, 0x1, URZ ;  /* 0x0000000134047890 */ /* 0x000fe2000fffe0ff */
[----:B-1----:R-:W-:Y:S03]  /*7e60*/  @P0 IMAD R0, R63, 0x2, R2 ;  /* 0x000000023f000824 */ /* 0x002fe600078e0202 */
[----:B------:R-:W-:Y:S02]  /*7e70*/  UISETP.NE.AND UP0, UPT, UR4, 0x3, UPT ;  /* 0x000000030400788c */ /* 0x000fe4000bf05270 */
[----:B------:R1:W2:Y:S02]  /*7e80*/  @P0 LDSM.16.M88.4 R36, [R0+0x400] ;  /* 0x000400000024083b */ /* 0x0002a40000000200 */
[----:B------:R-:W-:Y:S02]  /*7e90*/  USEL UR4, UR4, URZ, UP0 ;  /* 0x000000ff04047287 */ /* 0x000fe40008000000 */
[----:B------:R-:W-:Y:S04]  /*7ea0*/  PLOP3.LUT P0, PT, PT, PT, UP0, 0x80, 0x8 ;  /* 0x000000000008781c */ /* 0x000fe80003f0f008 */
[----:B------:R-:W-:Y:S01]  /*7eb0*/  IMAD.U32 R68, RZ, RZ, UR4 ;  /* 0x00000004ff447e24 */ /* 0x000fe2000f8e00ff */
[----:B-1----:R-:W-:Y:S04]  /*7ec0*/  SEL R0, RZ, 0x1, P0 ;  /* 0x00000001ff007807 */ /* 0x002fe80000000000 */
[----:B------:R-:W-:Y:S02]  /*7ed0*/  LOP3.LUT R67, R67, R0, RZ, 0x3c, !PT ;  /* 0x0000000043437212 */ /* 0x000fe400078e3cff */
.L_x_102:
[----:B------:R-:W-:Y:S05]  /*7ee0*/  BSYNC B1 ;  /* 0x0000000000017941 */ /* 0x000fea0003800000 */
.L_x_101:
[----:B------:R-:W-:Y:S04]  /*7ef0*/  SHF.R.U32.HI R0, RZ, 0x15, R25 ;  /* 0x00000015ff007819 */ /* 0x000fe80000011619 */
[----:B------:R-:W-:Y:S01]  /*7f00*/  LOP3.LUT P0, RZ, R0, 0x3, R56, 0x48, !PT ;  /* 0x0000000300ff7812 */ /* 0x000fe20007804838 */
[----:B------:R-:W-:Y:S01]  /*7f10*/  @!UPT UIADD3 URZ, UPT, UPT, URZ, URZ, URZ ;  /* 0x000000fffffff290 */ /* 0x000fe2000fffe0ff */
[----:B----4-:R-:W-:Y:S11]  /*7f20*/  @P3 BRA `(.L_x_106) ;  /* 0x0000000000083947 */ /* 0x010ff60003800000 */
[----:B------:R-:W1:Y:S02]  /*7f30*/  SYNCS.PHASECHK.TRANS64.TRYWAIT P1, [R27+URZ+0x1f0], R3 ;  /* 0x0001f0031b0075a7 */ /* 0x000e6400080211ff */
[----:B-1----:R-:W-:Y:S05]  /*7f40*/  @!P1 BRA `(.L_x_107) ;  /* 0x0000002400189947 */ /* 0x002fea0003800000 */
.L_x_106:
[----:B------:R-:W-:Y:S05]  /*7f50*/  @!P0 BRA `(.L_x_108) ;  /* 0x0000000000408947 */ /* 0x000fea0003800000 */
[----:B------:R-:W4:Y:S01]  /*7f60*/  LDCU.64 UR8, c[0x4][0x70] ;  /* 0x01000e00ff0877ac */ /* 0x000f220008000a00 */
[----:B-1----:R-:W-:Y:S01]  /*7f70*/  MOV R3, 0x0 ;  /* 0x0000000000037802 */ /* 0x002fe20000000f00 */
[----:B------:R-:W-:Y:S02]  /*7f80*/  HFMA2 R12, -RZ, RZ, 0, 5.9604644775390625e-08 ;  /* 0x00000001ff0c7431 */ /* 0x000fe400000001ff */
[----:B------:R-:W-:Y:S02]  /*7f90*/  IMAD.MOV.U32 R8, RZ, RZ, 0x192 ;  /* 0x00000192ff087424 */ /* 0x000fe400078e00ff */
[----:B------:R-:W-:Y:S01]  /*7fa0*/  IMAD.MOV.U32 R13, RZ, RZ, RZ ;  /* 0x000000ffff0d7224 */ /* 0x000fe200078e00ff */
[----:B------:R-:W1:Y:S01]  /*7fb0*/  LDCU.64 UR6, c[0x4][0x78] ;  /* 0x01000f00ff0677ac */ /* 0x000e620008000a00 */
[----:B------:R-:W2:Y:S01]  /*7fc0*/  LDC.64 R2, c[0x4][R3] ;  /* 0x0100000003027b82 */ /* 0x000ea20000000a00 */
[----:B------:R-:W5:Y:S01]  /*7fd0*/  LDCU.64 UR4, c[0x4][0x10] ;  /* 0x01000200ff0477ac */ /* 0x000f620008000a00 */
[----:B----4-:R-:W-:Y:S01]  /*7fe0*/  MOV R5, UR9 ;  /* 0x0000000900057c02 */ /* 0x010fe20008000f00 */
[----:B------:R-:W-:Y:S01]  /*7ff0*/  IMAD.U32 R4, RZ, RZ, UR8 ;  /* 0x00000008ff047e24 */ /* 0x000fe2000f8e00ff */
[----:B-1----:R-:W-:Y:S01]  /*8000*/  MOV R7, UR7 ;  /* 0x0000000700077c02 */ /* 0x002fe20008000f00 */
[----:B------:R-:W-:Y:S01]  /*8010*/  IMAD.U32 R6, RZ, RZ, UR6 ;  /* 0x00000006ff067e24 */ /* 0x000fe2000f8e00ff */
[----:B-----5:R-:W-:Y:S01]  /*8020*/  MOV R11, UR5 ;  /* 0x00000005000b7c02 */ /* 0x020fe20008000f00 */
[----:B------:R-:W-:Y:S02]  /*8030*/  IMAD.U32 R10, RZ, RZ, UR4 ;  /* 0x00000004ff0a7e24 */ /* 0x000fe4000f8e00ff */
[----:B------:R-:W-:Y:S07]  /*8040*/  LEPC R20, `(.L_x_108) ;  /* 0x000000001014794e */ /* 0x000fee0000000000 */
[----:B--23--:R-:W-:Y:S05]  /*8050*/  CALL.ABS.NOINC R2 ;  /* 0x0000000002007343 */ /* 0x00cfea0003c00000 */
.L_x_108:
[----:B------:R-:W-:Y:S05]  /*8060*/  WARPSYNC.ALL ;  /* 0x0000000000007948 */ /* 0x000fea0003800000 */
[----:B------:R-:W-:Y:S01]  /*8070*/  R2UR UR4, R25 ;  /* 0x00000000190472ca */ /* 0x000fe200000e0000 */
[----:B-12---:R-:W-:Y:S01]  /*8080*/  HADD2.F32 R3, -RZ, R28.H0_H0 ;  /* 0x2000001cff037230 */ /* 0x006fe20000004100 */
[----:B------:R-:W-:Y:S01]  /*8090*/  SHF.L.U32 R66, R63, 0x1, RZ ;  /* 0x000000013f427819 */ /* 0x000fe200000006ff */
[----:B------:R-:W-:Y:S01]  /*80a0*/  HADD2.F32 R20, -RZ, R30.H0_H0 ;  /* 0x2000001eff147230 */ /* 0x000fe20000004100 */
[----:B------:R-:W-:Y:S01]  /*80b0*/  ISETP.NE.AND P1, PT, R54, RZ, PT ;  /* 0x000000ff3600720c */ /* 0x000fe20003f25270 */
[----:B------:R-:W-:Y:S08]  /*80c0*/  BSSY.RECONVERGENT B0, `(.L_x_109) ;  /* 0x000004e000007945 */ /* 0x000ff00003800200 */
[----:B------:R-:W3:Y:S02]  /*80d0*/  LDTM.16dp256bit.x4 R4, tmem[UR4] ;  /* 0x00000004000479ee */ /* 0x000ee40008120000 */
[C---:B---3--:R-:W-:Y:S01]  /*80e0*/  FMUL R0, R24.reuse, R4 ;  /* 0x0000000418007220 */ /* 0x048fe20000400000 */
[----:B------:R-:W-:Y:S02]  /*80f0*/  HADD2.F32 R4, -RZ, R28.H1_H1 ;  /* 0x3000001cff047230 */ /* 0x000fe40000004100 */
[----:B------:R-:W-:Y:S01]  /*8100*/  FMUL R2, R24, R5 ;  /* 0x0000000518027220 */ /* 0x000fe20000400000 */
[--C-:B------:R-:W-:Y:S02]  /*8110*/  HADD2.F32 R5, -RZ, R29.reuse.H0_H0 ;  /* 0x2000001dff057230 */ /* 0x100fe40000004100 */
[----:B------:R-:W-:Y:S01]  /*8120*/  FFMA R0, R26, R3, R0 ;  /* 0x000000031a007223 */ /* 0x000fe20000000000 */
[----:B------:R-:W-:Y:S01]  /*8130*/  FMUL R3, R24, R6 ;  /* 0x0000000618037220 */ /* 0x000fe20000400000 */
[----:B------:R-:W-:Y:S02]  /*8140*/  HADD2.F32 R6, -RZ, R29.H1_H1 ;  /* 0x3000001dff067230 */ /* 0x000fe40000004100 */
[----:B------:R-:W-:Y:S01]  /*8150*/  FFMA R2, R26, R4, R2 ;  /* 0x000000041a027223 */ /* 0x000fe20000000002 */
[----:B------:R-:W-:Y:S01]  /*8160*/  FMUL R7, R24, R7 ;  /* 0x0000000718077220 */ /* 0x000fe20000400000 */
[----:B------:R-:W-:Y:S01]  /*8170*/  FFMA R3, R26, R5, R3 ;  /* 0x000000051a037223 */ /* 0x000fe20000000003 */
[C---:B------:R-:W-:Y:S01]  /*8180*/  FMUL R4, R24.reuse, R8 ;  /* 0x0000000818047220 */ /* 0x040fe20000400000 */
[----:B------:R-:W-:Y:S01]  /*8190*/  FMUL R5, R24, R9 ;  /* 0x0000000918057220 */ /* 0x000fe20000400000 */
[----:B------:R-:W-:Y:S01]  /*81a0*/  F2FP.F16.F32.PACK_AB R32, R2, R0 ;  /* 0x000000000220723e */ /* 0x000fe200000000ff */
[C---:B------:R-:W-:Y:S01]  /*81b0*/  FFMA R7, R26.reuse, R6, R7 ;  /* 0x000000061a077223 */ /* 0x040fe20000000007 */
[----:B------:R-:W-:Y:S02]  /*81c0*/  HADD2.F32 R0, -RZ, R30.H1_H1 ;  /* 0x3000001eff007230 */ /* 0x000fe40000004100 */
[----:B------:R-:W-:Y:S01]  /*81d0*/  FFMA R4, R26, R20, R4 ;  /* 0x000000141a047223 */ /* 0x000fe20000000004 */
[--C-:B------:R-:W-:Y:S02]  /*81e0*/  HADD2.F32 R2, -RZ, R31.reuse.H0_H0 ;  /* 0x2000001fff027230 */ /* 0x100fe40000004100 */
[----:B------:R-:W-:Y:S01]  /*81f0*/  FMUL R6, R24, R10 ;  /* 0x0000000a18067220 */ /* 0x000fe20000400000 */
[----:B------:R-:W-:Y:S01]  /*8200*/  F2FP.F16.F32.PACK_AB R33, R7, R3 ;  /* 0x000000030721723e */ /* 0x000fe200000000ff */
[----:B------:R-:W-:Y:S02]  /*8210*/  HADD2.F32 R3, -RZ, R31.H1_H1 ;  /* 0x3000001fff037230 */ /* 0x000fe40000004100 */
[----:B------:R-:W-:Y:S01]  /*8220*/  FFMA R5, R26, R0, R5 ;  /* 0x000000001a057223 */ /* 0x000fe20000000005 */
[C---:B------:R-:W-:Y:S01]  /*8230*/  FMUL R11, R24.reuse, R11 ;  /* 0x0000000b180b7220 */ /* 0x040fe20000400000 */
[--C-:B------:R-:W-:Y:S02]  /*8240*/  HADD2.F32 R7, -RZ, R36.reuse.H0_H0 ;  /* 0x20000024ff077230 */ /* 0x100fe40000004100 */
[C---:B------:R-:W-:Y:S01]  /*8250*/  FMUL R8, R24.reuse, R12 ;  /* 0x0000000c18087220 */ /* 0x040fe20000400000 */
[----:B------:R-:W-:Y:S02]  /*8260*/  HADD2.F32 R0, -RZ, R36.H1_H1 ;  /* 0x30000024ff007230 */ /* 0x000fe40000004100 */
[----:B------:R-:W-:Y:S01]  /*8270*/  FMUL R9, R24, R13 ;  /* 0x0000000d18097220 */ /* 0x000fe20000400000 */
[C---:B------:R-:W-:Y:S01]  /*8280*/  FFMA R6, R26.reuse, R2, R6 ;  /* 0x000000021a067223 */ /* 0x040fe20000000006 */
[C---:B------:R-:W-:Y:S01]  /*8290*/  FFMA R11, R26.reuse, R3, R11 ;  /* 0x000000031a0b7223 */ /* 0x040fe2000000000b */
[C---:B------:R-:W-:Y:S01]  /*82a0*/  FFMA R8, R26.reuse, R7, R8 ;  /* 0x000000071a087223 */ /* 0x040fe20000000008 */
[----:B------:R-:W-:Y:S01]  /*82b0*/  FFMA R9, R26, R0, R9 ;  /* 0x000000001a097223 */ /* 0x000fe20000000009 */
[--C-:B------:R-:W-:Y:S02]  /*82c0*/  HADD2.F32 R2, -RZ, R37.reuse.H0_H0 ;  /* 0x20000025ff027230 */ /* 0x100fe40000004100 */
[C---:B------:R-:W-:Y:S01]  /*82d0*/  FMUL R10, R24.reuse, R14 ;  /* 0x0000000e180a7220 */ /* 0x040fe20000400000 */
[----:B------:R-:W-:Y:S02]  /*82e0*/  HADD2.F32 R0, -RZ, R37.H1_H1 ;  /* 0x30000025ff007230 */ /* 0x000fe40000004100 */
[----:B------:R-:W-:Y:S01]  /*82f0*/  FMUL R15, R24, R15 ;  /* 0x0000000f180f7220 */ /* 0x000fe20000400000 */
[----:B------:R-:W-:Y:S01]  /*8300*/  F2FP.F16.F32.PACK_AB R34, R5, R4 ;  /* 0x000000040522723e */ /* 0x000fe200000000ff */
[----:B------:R-:W-:Y:S01]  /*8310*/  FFMA R10, R26, R2, R10 ;  /* 0x000000021a0a7223 */ /* 0x000fe2000000000a */
[----:B------:R-:W-:Y:S01]  /*8320*/  FMUL R12, R24, R16 ;  /* 0x00000010180c7220 */ /* 0x000fe20000400000 */
[----:B------:R-:W-:Y:S01]  /*8330*/  FFMA R15, R26, R0, R15 ;  /* 0x000000001a0f7223 */ /* 0x000fe2000000000f */
[--C-:B------:R-:W-:Y:S01]  /*8340*/  HADD2.F32 R0, -RZ, R38.reuse.H0_H0 ;  /* 0x20000026ff007230 */ /* 0x100fe20000004100 */
[----:B------:R-:W-:Y:S01]  /*8350*/  MOV R5, UR52 ;  /* 0x0000003400057c02 */ /* 0x000fe20008000f00 */
[----:B------:R-:W-:Y:S02]  /*8360*/  HADD2.F32 R2, -RZ, R38.H1_H1 ;  /* 0x30000026ff027230 */ /* 0x000fe40000004100 */
[C---:B------:R-:W-:Y:S01]  /*8370*/  FMUL R13, R24.reuse, R17 ;  /* 0x00000011180d7220 */ /* 0x040fe20000400000 */
[--C-:B------:R-:W-:Y:S02]  /*8380*/  HADD2.F32 R3, -RZ, R39.reuse.H0_H0 ;  /* 0x20000027ff037230 */ /* 0x100fe40000004100 */
[C---:B------:R-:W-:Y:S01]  /*8390*/  FMUL R14, R24.reuse, R18 ;  /* 0x00000012180e7220 */ /* 0x040fe20000400000 */
[----:B------:R-:W-:Y:S02]  /*83a0*/  HADD2.F32 R4, -RZ, R39.H1_H1 ;  /* 0x30000027ff047230 */ /* 0x000fe40000004100 */
[----:B------:R-:W-:Y:S01]  /*83b0*/  FMUL R19, R24, R19 ;  /* 0x0000001318137220 */ /* 0x000fe20000400000 */
[C---:B------:R-:W-:Y:S01]  /*83c0*/  FFMA R12, R26.reuse, R0, R12 ;  /* 0x000000001a0c7223 */ /* 0x040fe2000000000c */
[----:B------:R-:W-:Y:S01]  /*83d0*/  LEA R5, R5, R53, 0xb ;  /* 0x0000003505057211 */ /* 0x000fe200078e58ff */
[C---:B------:R-:W-:Y:S01]  /*83e0*/  FFMA R13, R26.reuse, R2, R13 ;  /* 0x000000021a0d7223 */ /* 0x040fe2000000000d */
[C---:B------:R-:W-:Y:S01]  /*83f0*/  FFMA R14, R26.reuse, R3, R14 ;  /* 0x000000031a0e7223 */ /* 0x040fe2000000000e */
[----:B------:R-:W-:Y:S01]  /*8400*/  FFMA R19, R26, R4, R19 ;  /* 0x000000041a137223 */ /* 0x000fe20000000013 */
[----:B------:R-:W-:Y:S02]  /*8410*/  F2FP.F16.F32.PACK_AB R35, R11, R6 ;  /* 0x000000060b23723e */ /* 0x000fe400000000ff */
[----:B------:R-:W-:Y:S02]  /*8420*/  LEA R5, R5, UR50, 0x1 ;  /* 0x0000003205057c11 */ /* 0x000fe4000f8e08ff */
[----:B------:R-:W-:Y:S02]  /*8430*/  F2FP.F16.F32.PACK_AB R8, R9, R8 ;  /* 0x000000080908723e */ /* 0x000fe400000000ff */
[----:B------:R-:W-:Y:S01]  /*8440*/  F2FP.F16.F32.PACK_AB R9, R15, R10 ;  /* 0x0000000a0f09723e */ /* 0x000fe200000000ff */
[----:B------:R1:W-:Y:S01]  /*8450*/  STSM.16.M88.4 [R5+0x400], R32 ;  /* 0x0004002005007844 */ /* 0x0003e20000000200 */
[----:B------:R-:W-:Y:S02]  /*8460*/  F2FP.F16.F32.PACK_AB R10, R13, R12 ;  /* 0x0000000c0d0a723e */ /* 0x000fe400000000ff */
[----:B------:R-:W-:Y:S02]  /*8470*/  F2FP.F16.F32.PACK_AB R11, R19, R14 ;  /* 0x0000000e130b723e */ /* 0x000fe400000000ff */
[----:B------:R-:W-:Y:S05]  /*8480*/  IADD3 R0, PT, PT, R66, 0x400, R5 ;  /* 0x0000040042007810 */ /* 0x000fea0007ffe005 */
[----:B------:R1:W-:Y:S01]  /*8490*/  STSM.16.M88.4 [R0], R8 ;  /* 0x0000000800007844 */ /* 0x0003e20000000200 */
[----:B------:R-:W-:Y:S01]  /*84a0*/  @!PT LDS RZ, [RZ] ;  /* 0x00000000fffff984 */ /* 0x000fe20000000800 */
[----:B------:R-:W-:Y:S01]  /*84b0*/  @!PT LDS RZ, [RZ] ;  /* 0x00000000fffff984 */ /* 0x000fe20000000800 */
[----:B------:R-:W-:Y:S01]  /*84c0*/  @!PT LDS RZ, [RZ] ;  /* 0x00000000fffff984 */ /* 0x000fe20000000800 */
[----:B------:R-:W-:Y:S01]  /*84d0*/  @!PT LDS RZ, [RZ] ;  /* 0x00000000fffff984 */ /* 0x000fe20000000800 */
[----:B------:R2:W-:Y:S07]  /*84e0*/  MEMBAR.ALL.CTA ;  /* 0x0000000000007992 */ /* 0x0005ee0000008000 */
[----:B--2---:R-:W2:Y:S02]  /*84f0*/  FENCE.VIEW.ASYNC.S ;  /* 0x00000000000073c6 */ /* 0x004ea40000000000 */
[----:B--2---:R-:W-:Y:S06]  /*8500*/  BAR.SYNC.DEFER_BLOCKING 0x1, 0x80 ;  /* 0x0042000000007b1d */ /* 0x004fec0000010000 */
[----:B------:R-:W-:Y:S05]  /*8510*/  @P1 BRA `(.L_x_110) ;  /* 0x0000000000201947 */ /* 0x000fea0003800000 */
[----:B------:R-:W2:Y:S01]  /*8520*/  LDCU.64 UR6, c[0x0][0x348] ;  /* 0x00006900ff0677ac */ /* 0x000ea20008000a00 */
[----:B------:R-:W-:Y:S01]  /*8530*/  ULEA UR5, UR52, UR50, 0xc ;  /* 0x0000003234057291 */ /* 0x000fe2000f8e60ff */
[----:B------:R-:W-:Y:S03]  /*8540*/  UMOV UR41, UR53 ;  /* 0x0000003500297c82 */ /* 0x000fe60008000000 */
[----:B------:R-:W-:Y:S02]  /*8550*/  UIADD3 UR40, UPT, UPT, UR5, 0x400, URZ ;  /* 0x0000040005287890 */ /* 0x000fe4000fffe0ff */
[----:B--2---:R-:W-:Y:S04]  /*8560*/  UIADD3 UR4, UP0, UPT, UR6, 0x780, URZ ;  /* 0x0000078006047890 */ /* 0x004fe8000ff1e0ff */
[----:B------:R-:W-:Y:S09]  /*8570*/  UIADD3.X UR5, UPT, UPT, URZ, UR7, URZ, UP0, !UPT ;  /* 0x00000007ff057290 */ /* 0x000ff200087fe4ff */
[----:B------:R2:W-:Y:S02]  /*8580*/  UTMASTG.5D [UR40], [UR4] ;  /* 0x00000028040073b5 */ /* 0x0005e40008020000 */
[----:B--2---:R0:W-:Y:S02]  /*8590*/  UTMACMDFLUSH ;  /* 0x00000000000079b7 */ /* 0x0041e40000000000 */
.L_x_110:
[----:B------:R-:W-:Y:S05]  /*85a0*/  BSYNC.RECONVERGENT B0 ;  /* 0x0000000000007941 */ /* 0x000fea0003800200 */
.L_x_109:
[----:B------:R-:W-:Y:S01]  /*85b0*/  UIADD3 UR51, UPT, UPT, UR52, 0x1, URZ ;  /* 0x0000000134337890 */ /* 0x000fe2000fffe0ff */
[----:B------:R-:W-:Y:S01]  /*85c0*/  ISETP.NE.AND P2, PT, R61, RZ, PT ;  /* 0x000000ff3d00720c */ /* 0x000fe20003f45270 */
[----:B------:R-:W-:Y:S02]  /*85d0*/  BSSY.RECONVERGENT B0, `(.L_x_111) ;  /* 0x0000006000007945 */ /* 0x000fe40003800200 */
[----:B------:R-:W-:Y:S01]  /*85e0*/  UISETP.NE.AND UP0, UPT, UR51, 0x3, UPT ;  /* 0x000000033300788c */ /* 0x000fe2000bf05270 */
[----:B------:R-:W-:Y:S03]  /*85f0*/  ISETP.NE.U32.OR P0, PT, R65, 0x1, !P2 ;  /* 0x000000014100780c */ /* 0x000fe60005705470 */
[----:B------:R-:W-:Y:S01]  /*8600*/  USEL UR49, UR51, URZ, UP0 ;  /* 0x000000ff33317287 */ /* 0x000fe20008000000 */
[----:B------:R-:W-:Y:S11]  /*8610*/  @P1 BRA `(.L_x_112) ;  /* 0x0000000000041947 */ /* 0x000ff60003800000 */
[----:B------:R-:W-:Y:S04]  /*8620*/  DEPBAR.LE SB0, 0x1 ;  /* 0x000080400000791a */ /* 0x000fe80000000000 */
.L_x_112:
[----:B------:R-:W-:Y:S05]  /*8630*/  BSYNC.RECONVERGENT B0 ;  /* 0x0000000000007941 */ /* 0x000fea0003800200 */
.L_x_111:
[----:B------:R-:W-:Y:S01]  /*8640*/  BAR.SYNC.DEFER_BLOCKING 0x1, 0x80 ;  /* 0x0042000000007b1d */ /* 0x000fe20000010000 */
[----:B------:R-:W-:Y:S01]  /*8650*/  LEA R3, R68, UR50, 0x3 ;  /* 0x0000003244037c11 */ /* 0x000fe2000f8e18ff */
[----:B------:R-:W-:Y:S01]  /*8660*/  UISETP.NE.AND UP0, UPT, UR55, URZ, UPT ;  /* 0x000000ff3700728c */ /* 0x000fe2000bf05270 */
[----:B------:R-:W-:Y:S08]  /*8670*/  @P0 SHF.L.U32 R4, R67, 0x1f, RZ ;  /* 0x0000001f43040819 */ /* 0x000ff000000006ff */
[----:B------:R-:W-:Y:S05]  /*8680*/  BRA.U !UP0, `(.L_x_113) ;  /* 0x0000000108307547 */ /* 0x000fea000b800000 */
[----:B------:R-:W-:Y:S01]  /*8690*/  ISETP.NE.U32.OR P1, PT, R65, 0x1, !P2 ;  /* 0x000000014100780c */ /* 0x000fe20005725470 */
[----:B-1----:R-:W1:Y:S01]  /*86a0*/  S2R R0, SR_CgaCtaId ;  /* 0x0000000000007919 */ /* 0x002e620000008800 */
[----:B------:R-:W-:Y:S11]  /*86b0*/  IMAD.U32 R2, RZ, RZ, UR56 ;  /* 0x00000038ff027e24 */ /* 0x000ff6000f8e00ff */
[C---:B------:R-:W-:Y:S01]  /*86c0*/  @P1 LEA R5, R2.reuse, UR50, 0x3 ;  /* 0x0000003202051c11 */ /* 0x040fe2000f8e18ff */
[----:B------:R-:W-:Y:S04]  /*86d0*/  VIADD R2, R2, 0x1 ;  /* 0x0000000102027836 */ /* 0x000fe80000000000 */
[----:B------:R-:W-:Y:S05]  /*86e0*/  @P1 VIADD R5, R5, 0x1b8 ;  /* 0x000001b805051836 */ /* 0x000fea0000000000 */
[----:B-1----:R-:W-:Y:S04]  /*86f0*/  @P1 PRMT R0, R0, 0x654, R5 ;  /* 0x0000065400001816 */ /* 0x002fe80000000005 */
[----:B------:R2:W-:Y:S01]  /*8700*/  @P1 SYNCS.ARRIVE.TRANS64.RED.A1T0 RZ, [R0+URZ], RZ ;  /* 0x000000ff00ff19a7 */ /* 0x0005e200081004ff */
[C---:B------:R-:W-:Y:S04]  /*8710*/  ISETP.NE.AND P1, PT, R2.reuse, 0x3, PT ;  /* 0x000000030200780c */ /* 0x040fe80003f25270 */
[----:B------:R-:W-:Y:S04]  /*8720*/  SEL R2, R2, RZ, P1 ;  /* 0x000000ff02027207 */ /* 0x000fe80000800000 */
[----:B------:R-:W-:Y:S11]  /*8730*/  R2UR UR56, R2 ;  /* 0x00000000023872ca */ /* 0x000ff600000e0000 */
[----:B------:R-:W-:Y:S04]  /*8740*/  @!UPT UIADD3 URZ, UPT, UPT, URZ, URZ, URZ ;  /* 0x000000fffffff290 */ /* 0x000fe8000fffe0ff */
.L_x_113:
[----:B------:R-:W3:Y:S01]  /*8750*/  @P0 SYNCS.PHASECHK.TRANS64.TRYWAIT P1, [R3+URZ+0x1a0], R4 ;  /* 0x0001a004030005a7 */ /* 0x000ee200080211ff */
[----:B------:R-:W-:Y:S01]  /*8760*/  BSSY B1, `(.L_x_114) ;  /* 0x0000011000017945 */ /* 0x000fe20003800000 */
[----:B---3--:R-:W-:Y:S03]  /*8770*/  @P0 SEL R69, RZ, 0x1, !P1 ;  /* 0x00000001ff450807 */ /* 0x008fe60004800000 */
[----:B------:R-:W-:Y:S05]  /*8780*/  @!P0 BRA `(.L_x_115) ;  /* 0x0000000000388947 */ /* 0x000fea0003800000 */
[----:B------:R-:W-:Y:S01]  /*8790*/  ISETP.NE.U32.AND P0, PT, R70, 0x1, PT ;  /* 0x000000014600780c */ /* 0x000fe20003f05070 */
[----:B------:R-:W-:Y:S01]  /*87a0*/  BSSY B0, `(.L_x_116) ;  /* 0x0000008000007945 */ /* 0x000fe20003800000 */
[----:B------:R-:W-:Y:S11]  /*87b0*/  ISETP.NE.AND P1, PT, R69, RZ, PT ;  /* 0x000000ff4500720c */ /* 0x000ff60003f25270 */
[----:B-12---:R-:W-:Y:S05]  /*87c0*/  @P0 IMAD R0, R68, 0x800, R53 ;  /* 0x0000080044000824 */ /* 0x006fea00078e0235 */
[----:B------:R-:W-:Y:S01]  /*87d0*/  @P0 LEA R0, R0, UR50, 0x1 ;  /* 0x0000003200000c11 */ /* 0x000fe2000f8e08ff */
[----:B------:R-:W-:Y:S06]  /*87e0*/  @P1 BRA `(.L_x_117) ;  /* 0x00000000000c1947 */ /* 0x000fec0003800000 */
[----:B------:R-:W-:Y:S04]  /*87f0*/  SHF.L.U32 R67, R67, 0x1f, RZ ;  /* 0x0000001f43437819 */ /* 0x000fe800000006ff */
[----:B------:R-:W1:Y:S02]  /*8800*/  SYNCS.PHASECHK.TRANS64.TRYWAIT P1, [R3+URZ+0x1a0], R67 ;  /* 0x0001a043030075a7 */ /* 0x000e6400080211ff */
[----:B-1----:R-:W-:Y:S05]  /*8810*/  @!P1 BRA `(.L_x_118) ;  /* 0x0000001800f89947 */ /* 0x002fea0003800000 */
.L_x_117:
[----:B------:R-:W-:Y:S05]  /*8820*/  BSYNC B0 ;  /* 0x0000000000007941 */ /* 0x000fea0003800000 */
.L_x_116:
[----:B------:R-:W-:Y:S01]  /*8830*/  @P0 IADD3 R2, PT, PT, R66, R0, RZ ;  /* 0x0000000042020210 */ /* 0x000fe20007ffe0ff */
[----:B------:R-:W-:Y:S05]  /*8840*/  @P0 WARPSYNC.ALL ;  /* 0x0000000000000948 */ /* 0x000fea0003800000 */
[----:B------:R3:W4:Y:S04]  /*8850*/  @P0 LDSM.16.M88.4 R28, [R0+0x400] ;  /* 0x00040000001c083b */ /* 0x0007280000000200 */
[----:B------:R3:W2:Y:S02]  /*8860*/  @P0 LDSM.16.M88.4 R36, [R2+0x400] ;  /* 0x000400000224083b */ /* 0x0006a40000000200 */
.L_x_115:
[----:B------:R-:W-:Y:S05]  /*8870*/  BSYNC B1 ;  /* 0x0000000000017941 */ /* 0x000fea0003800000 */
.L_x_114:
[----:B-123--:R-:W-:Y:S05]  /*8880*/  VIADD R0, R25, 0x20 ;  /* 0x0000002019007836 */ /* 0x00efea0000000000 */
[----:B------:R-:W-:Y:S04]  /*8890*/  SHF.R.U32.HI R0, RZ, 0x15, R0 ;  /* 0x00000015ff007819 */ /* 0x000fe80000011600 */
[----:B------:R-:W-:Y:S11]  /*88a0*/  LOP3.LUT P0, RZ, R0, 0x3, R56, 0x48, !PT ;  /* 0x0000000300ff7812 */ /* 0x000ff60007804838 */
[----:B------:R-:W-:Y:S02]  /*88b0*/  @!UPT UIADD3 URZ, UPT, UPT, URZ, URZ, URZ ;  /* 0x000000fffffff290 */ /* 0x000fe4000fffe0ff */
[----:B------:R-:W-:Y:S05]  /*88c0*/  @!P0 BRA `(.L_x_119) ;  /* 0x0000000000408947 */ /* 0x000fea0003800000 */
[----:B------:R-:W1:Y:S01]  /*88d0*/  LDCU.64 UR8, c[0x4][0x70] ;  /* 0x01000e00ff0877ac */ /* 0x000e620008000a00 */
[----:B------:R-:W-:Y:S01]  /*88e0*/  MOV R3, 0x0 ;  /* 0x0000000000037802 */ /* 0x000fe20000000f00 */
[----:B------:R-:W-:Y:S02]  /*88f0*/  HFMA2 R12, -RZ, RZ, 0, 5.9604644775390625e-08 ;  /* 0x00000001ff0c7431 */ /* 0x000fe400000001ff */
[----:B------:R-:W-:Y:S02]  /*8900*/  IMAD.MOV.U32 R8, RZ, RZ, 0x192 ;  /* 0x00000192ff087424 */ /* 0x000fe400078e00ff */
[----:B------:R-:W-:Y:S01]  /*8910*/  IMAD.MOV.U32 R13, RZ, RZ, RZ ;  /* 0x000000ffff0d7224 */ /* 0x000fe200078e00ff */
[----:B------:R-:W2:Y:S01]  /*8920*/  LDCU.64 UR6, c[0x4][0x78] ;  /* 0x01000f00ff0677ac */ /* 0x000ea20008000a00 */
[----:B------:R-:W3:Y:S01]  /*8930*/  LDC.64 R2, c[0x4][R3] ;  /* 0x0100000003027b82 */ /* 0x000ee20000000a00 */
[----:B------:R-:W5:Y:S01]  /*8940*/  LDCU.64 UR4, c[0x4][0x10] ;  /* 0x01000200ff0477ac */ /* 0x000f620008000a00 */
[----:B-1----:R-:W-:Y:S01]  /*8950*/  MOV R5, UR9 ;  /* 0x0000000900057c02 */ /* 0x002fe20008000f00 */
[----:B------:R-:W-:Y:S01]  /*8960*/  IMAD.U32 R4, RZ, RZ, UR8 ;  /* 0x00000008ff047e24 */ /* 0x000fe2000f8e00ff */
[----:B--2---:R-:W-:Y:S01]  /*8970*/  MOV R7, UR7 ;  /* 0x0000000700077c02 */ /* 0x004fe20008000f00 */
[----:B------:R-:W-:Y:S01]  /*8980*/  IMAD.U32 R6, RZ, RZ, UR6 ;  /* 0x00000006ff067e24 */ /* 0x000fe2000f8e00ff */
[----:B-----5:R-:W-:Y:S01]  /*8990*/  MOV R11, UR5 ;  /* 0x00000005000b7c02 */ /* 0x020fe20008000f00 */
[----:B------:R-:W-:Y:S02]  /*89a0*/  IMAD.U32 R10, RZ, RZ, UR4 ;  /* 0x00000004ff0a7e24 */ /* 0x000fe4000f8e00ff */
[----:B------:R-:W-:Y:S07]  /*89b0*/  LEPC R20, `(.L_x_119) ;  /* 0x000000001014794e */ /* 0x000fee0000000000 */
[----:B---34-:R-:W-:Y:S05]  /*89c0*/  CALL.ABS.NOINC R2 ;  /* 0x0000000002007343 */ /* 0x018fea0003c00000 */
.L_x_119:
[----:B------:R-:W-:Y:S01]  /*89d0*/  ISETP.NE.AND P1, PT, R54, RZ, PT ;  /* 0x000000ff3600720c */ /* 0x000fe20003f25270 */
[----:B------:R-:W-:Y:S05]  /*89e0*/  WARPSYNC.ALL ;  /* 0x0000000000007948 */ /* 0x000fea0003800000 */
[----:B------:R-:W-:Y:S01]  /*89f0*/  R2UR UR4, R25 ;  /* 0x00000000190472ca */ /* 0x000fe200000e0000 */
[----:B------:R-:W1:Y:S01]  /*8a00*/  S2UR UR5, SR_CgaCtaId ;  /* 0x00000000000579c3 */ /* 0x000e620000008800 */
[--C-:B----4-:R-:W-:Y:S01]  /*8a10*/  HADD2.F32 R20, -RZ, R28.reuse.H0_H0 ;  /* 0x2000001cff147230 */ /* 0x110fe20000004100 */
[----:B------:R-:W-:Y:S01]  /*8a20*/  BSSY.RECONVERGENT B0, `(.L_x_120) ;  /* 0x0000054000007945 */ /* 0x000fe20003800200 */
[----:B------:R-:W-:Y:S02]  /*8a30*/  HADD2.F32 R21, -RZ, R28.H1_H1 ;  /* 0x3000001cff157230 */ /* 0x000fe40000004100 */
[--C-:B------:R-:W-:Y:S02]  /*8a40*/  HADD2.F32 R25, -RZ, R29.reuse.H0_H0 ;  /* 0x2000001dff197230 */ /* 0x100fe40000004100 */
[----:B------:R-:W-:Y:S02]  /*8a50*/  HADD2.F32 R28, -RZ, R30.H0_H0 ;  /* 0x2000001eff1c7230 */ /* 0x000fe40000004100 */
[--C-:B------:R-:W-:Y:S02]  /*8a60*/  HADD2.F32 R32, -RZ, R36.reuse.H0_H0 ;  /* 0x20000024ff207230 */ /* 0x100fe40000004100 */
[----:B------:R-:W-:Y:S01]  /*8a70*/  HADD2.F32 R33, -RZ, R36.H1_H1 ;  /* 0x30000024ff217230 */ /* 0x000fe20000004100 */
[----:B------:R-:W2:Y:S01]  /*8a80*/  LDTM.16dp256bit.x4 R4, tmem[UR4+0x20] ;  /* 0x00002004000479ee */ /* 0x000ea20008120000 */
[----:B------:R-:W-:Y:S01]  /*8a90*/  R2UR UR4, R27 ;  /* 0x000000001b0472ca */ /* 0x000fe200000e0000 */
[----:B------:R-:W-:Y:S01]  /*8aa0*/  NOP ;  /* 0x0000000000007918 */ /* 0x000fe20000000000 */
[----:B------:R-:W-:Y:S02]  /*8ab0*/  HADD2.F32 R27, -RZ, R29.H1_H1 ;  /* 0x3000001dff1b7230 */ /* 0x000fe40000004100 */
[----:B------:R-:W-:Y:S02]  /*8ac0*/  HADD2.F32 R29, -RZ, R30.H1_H1 ;  /* 0x3000001eff1d7230 */ /* 0x000fe40000004100 */
[--C-:B------:R-:W-:Y:S02]  /*8ad0*/  HADD2.F32 R30, -RZ, R31.reuse.H0_H0 ;  /* 0x2000001fff1e7230 */ /* 0x100fe40000004100 */
[----:B------:R-:W-:Y:S02]  /*8ae0*/  HADD2.F32 R31, -RZ, R31.H1_H1 ;  /* 0x3000001fff1f7230 */ /* 0x000fe40000004100 */
[--C-:B------:R-:W-:Y:S02]  /*8af0*/  HADD2.F32 R34, -RZ, R37.reuse.H0_H0 ;  /* 0x20000025ff227230 */ /* 0x100fe40000004100 */
[----:B------:R-:W-:Y:S01]  /*8b00*/  HADD2.F32 R35, -RZ, R37.H1_H1 ;  /* 0x30000025ff237230 */ /* 0x000fe20000004100 */
[----:B------:R-:W-:Y:S01]  /*8b10*/  UIADD3 UR4, UPT, UPT, UR4, 0x200, URZ ;  /* 0x0000020004047890 */ /* 0x000fe2000fffe0ff */
[--C-:B------:R-:W-:Y:S02]  /*8b20*/  HADD2.F32 R36, -RZ, R38.reuse.H0_H0 ;  /* 0x20000026ff247230 */ /* 0x100fe40000004100 */
[----:B------:R-:W-:Y:S02]  /*8b30*/  HADD2.F32 R37, -RZ, R38.H1_H1 ;  /* 0x30000026ff257230 */ /* 0x000fe40000004100 */
[--C-:B------:R-:W-:Y:S02]  /*8b40*/  HADD2.F32 R38, -RZ, R39.reuse.H0_H0 ;  /* 0x20000027ff267230 */ /* 0x100fe40000004100 */
[----:B------:R-:W-:Y:S02]  /*8b50*/  HADD2.F32 R39, -RZ, R39.H1_H1 ;  /* 0x30000027ff277230 */ /* 0x000fe40000004100 */
[C---:B--2---:R-:W-:Y:S01]  /*8b60*/  FMUL R0, R24.reuse, R4 ;  /* 0x0000000418007220 */ /* 0x044fe20000400000 */
[----:B-1----:R-:W-:Y:S01]  /*8b70*/  UPRMT UR4, UR5, 0x654, UR4 ;  /* 0x0000065405047896 */ /* 0x002fe20008000004 */
[C---:B------:R-:W-:Y:S01]  /*8b80*/  FMUL R2, R24.reuse, R5 ;  /* 0x0000000518027220 */ /* 0x040fe20000400000 */
[----:B------:R-:W-:Y:S01]  /*8b90*/  FMUL R3, R24, R6 ;  /* 0x0000000618037220 */ /* 0x000fe20000400000 */
[----:B------:R-:W-:Y:S01]  /*8ba0*/  FFMA R0, R26, R20, R0 ;  /* 0x000000141a007223 */ /* 0x000fe20000000000 */
[----:B------:R-:W-:Y:S01]  /*8bb0*/  FMUL R7, R24, R7 ;  /* 0x0000000718077220 */ /* 0x000fe20000400000 */
[C---:B------:R-:W-:Y:S01]  /*8bc0*/  FFMA R2, R26.reuse, R21, R2 ;  /* 0x000000151a027223 */ /* 0x040fe20000000002 */
[----:B------:R-:W-:Y:S01]  /*8bd0*/  FFMA R3, R26, R25, R3 ;  /* 0x000000191a037223 */ /* 0x000fe20000000003 */
[----:B------:R-:W-:Y:S01]  /*8be0*/  FMUL R4, R24, R8 ;  /* 0x0000000818047220 */ /* 0x000fe20000400000 */
[----:B------:R-:W-:Y:S01]  /*8bf0*/  FFMA R7, R26, R27, R7 ;  /* 0x0000001b1a077223 */ /* 0x000fe20000000007 */
[C---:B------:R-:W-:Y:S01]  /*8c00*/  FMUL R5, R24.reuse, R9 ;  /* 0x0000000918057220 */ /* 0x040fe20000400000 */
[C---:B------:R-:W-:Y:S01]  /*8c10*/  FMUL R6, R24.reuse, R10 ;  /* 0x0000000a18067220 */ /* 0x040fe20000400000 */
[----:B------:R-:W-:Y:S01]  /*8c20*/  FMUL R11, R24, R11 ;  /* 0x0000000b180b7220 */ /* 0x000fe20000400000 */
[----:B------:R-:W-:Y:S01]  /*8c30*/  FFMA R4, R26, R28, R4 ;  /* 0x0000001c1a047223 */ /* 0x000fe20000000004 */
[----:B------:R-:W-:Y:S01]  /*8c40*/  F2FP.F16.F32.PACK_AB R28, R2, R0 ;  /* 0x00000000021c723e */ /* 0x000fe200000000ff */
[----:B------:R-:W-:Y:S01]  /*8c50*/  FMUL R8, R24, R12 ;  /* 0x0000000c18087220 */ /* 0x000fe20000400000 */
[----:B------:R-:W-:Y:S01]  /*8c60*/  MOV R0, UR49 ;  /* 0x0000003100007c02 */ /* 0x000fe20008000f00 */
[----:B------:R-:W-:Y:S01]  /*8c70*/  FFMA R5, R26, R29, R5 ;  /* 0x0000001d1a057223 */ /* 0x000fe20000000005 */
[----:B------:R-:W-:Y:S01]  /*8c80*/  FMUL R9, R24, R13 ;  /* 0x0000000d18097220 */ /* 0x000fe20000400000 */
        /* <DEDUP_REMOVED lines=13> */
[----:B------:R-:W-:Y:S01]  /*8d60*/  LEA R0, R0, R53, 0xb ;  /* 0x0000003500007211 */ /* 0x000fe200078e58ff */
[C---:B------:R-:W-:Y:S01]  /*8d70*/  FFMA R13, R26.reuse, R37, R13 ;  /* 0x000000251a0d7223 */ /* 0x040fe2000000000d */
[C---:B------:R-:W-:Y:S01]  /*8d80*/  FFMA R14, R26.reuse, R38, R14 ;  /* 0x000000261a0e7223 */ /* 0x040fe2000000000e */
[----:B------:R-:W-:Y:S01]  /*8d90*/  FFMA R19, R26, R39, R19 ;  /* 0x000000271a137223 */ /* 0x000fe20000000013 */
[----:B------:R-:W-:Y:S01]  /*8da0*/  F2FP.F16.F32.PACK_AB R29, R7, R3 ;  /* 0x00000003071d723e */ /* 0x000fe200000000ff */
[----:B------:R-:W-:Y:S01]  /*8db0*/  SYNCS.ARRIVE.TRANS64.RED.A1T0 RZ, [UR4], RZ ;  /* 0x000000ffffff79a7 */ /* 0x000fe20008100404 */
[----:B------:R-:W-:Y:S02]  /*8dc0*/  F2FP.F16.F32.PACK_AB R30, R5, R4 ;  /* 0x00000004051e723e */ /* 0x000fe400000000ff */
        /* <DEDUP_REMOVED lines=18> */
[----:B------:R-:W-:Y:S02]  /*8ef0*/  ULEA UR5, UR49, UR50, 0xc ;  /* 0x0000003231057291 */ /* 0x000fe4000f8e60ff */
[----:B------:R-:W-:Y:S02]  /*8f00*/  UIADD3 UR41, UPT, UPT, UR53, 0x20, URZ ;  /* 0x0000002035297890 */ /* 0x000fe4000fffe0ff */
[----:B------:R-:W-:Y:S02]  /*8f10*/  UIADD3 UR40, UPT, UPT, UR5, 0x400, URZ ;  /* 0x0000040005287890 */ /* 0x000fe4000fffe0ff */
[----:B--2---:R-:W-:Y:S04]  /*8f20*/  UIADD3 UR4, UP0, UPT, UR6, 0x780, URZ ;  /* 0x0000078006047890 */ /* 0x004fe8000ff1e0ff */
[----:B------:R-:W-:Y:S09]  /*8f30*/  UIADD3.X UR5, UPT, UPT, URZ, UR7, URZ, UP0, !UPT ;  /* 0x00000007ff057290 */ /* 0x000ff200087fe4ff */
[----:B------:R2:W-:Y:S02]  /*8f40*/  UTMASTG.5D [UR40], [UR4] ;  /* 0x00000028040073b5 */ /* 0x0005e40008020000 */
[----:B--2---:R0:W-:Y:S02]  /*8f50*/  UTMACMDFLUSH ;  /* 0x00000000000079b7 */ /* 0x0041e40000000000 */
.L_x_121:
[----:B------:R-:W-:Y:S05]  /*8f60*/  BSYNC.RECONVERGENT B0 ;  /* 0x0000000000007941 */ /* 0x000fea0003800200 */
.L_x_120:
[----:B------:R-:W-:Y:S01]  /*8f70*/  UIADD3 UR4, UPT, UPT, UR49, 0x1, URZ ;  /* 0x0000000131047890 */ /* 0x000fe2000fffe0ff */
[----:B------:R-:W-:Y:S03]  /*8f80*/  BSSY.RECONVERGENT B0, `(.L_x_122) ;  /* 0x0000008000007945 */ /* 0x000fe60003800200 */
[----:B------:R-:W-:Y:S04]  /*8f90*/  UISETP.NE.AND UP0, UPT, UR4, 0x3, UPT ;  /* 0x000000030400788c */ /* 0x000fe8000bf05270 */
[----:B------:R-:W-:Y:S02]  /*8fa0*/  UISETP.EQ.XOR UP1, UPT, UR51, 0x3, !UP0 ;  /* 0x000000033300788c */ /* 0x000fe4000c722a70 */
[----:B------:R-:W-:Y:S04]  /*8fb0*/  USEL UR52, UR4, URZ, UP0 ;  /* 0x000000ff04347287 */ /* 0x000fe80008000000 */
[----:B------:R-:W-:Y:S01]  /*8fc0*/  PLOP3.LUT P0, PT, PT, PT, UP1, 0x80, 0x8 ;  /* 0x000000000008781c */ /* 0x000fe20003f0f018 */
[----:B------:R-:W-:Y:S01]  /*8fd0*/  @!UPT UIADD3 URZ, UPT, UPT, URZ, URZ, URZ ;  /* 0x000000fffffff290 */ /* 0x000fe2000fffe0ff */
[----:B------:R-:W-:Y:S11]  /*8fe0*/  @P1 BRA `(.L_x_123) ;  /* 0x0000000000041947 */ /* 0x000ff60003800000 */
[----:B------:R-:W-:Y:S04]  /*8ff0*/  DEPBAR.LE SB0, 0x1 ;  /* 0x000080400000791a */ /* 0x000fe80000000000 */
.L_x_123:
[----:B------:R-:W-:Y:S05]  /*9000*/  BSYNC.RECONVERGENT B0 ;  /* 0x0000000000007941 */ /* 0x000fea0003800200 */
.L_x_122:
[----:B------:R-:W-:Y:S01]  /*9010*/  BAR.SYNC.DEFER_BLOCKING 0x1, 0x80 ;  /* 0x0042000000007b1d */ /* 0x000fe20000010000 */
[----:B-1----:R-:W-:Y:S01]  /*9020*/  SEL R0, RZ, 0x1, !P0 ;  /* 0x00000001ff007807 */ /* 0x002fe20004000000 */
[----:B------:R-:W-:Y:S01]  /*9030*/  UISETP.NE.AND UP0, UPT, UR55, -0x2, UPT ;  /* 0xfffffffe3700788c */ /* 0x000fe2000bf05270 */
[----:B------:R-:W-:Y:S01]  /*9040*/  ISETP.NE.AND P2, PT, R61, RZ, PT ;  /* 0x000000ff3d00720c */ /* 0x000fe20003f45270 */
[----:B------:R-:W-:Y:S01]  /*9050*/  VIADD R22, R22, 0x1 ;  /* 0x0000000116167836 */ /* 0x000fe20000000000 */
[----:B------:R-:W-:Y:S06]  /*9060*/  LOP3.LUT R52, R52, R0, RZ, 0x3c, !PT ;  /* 0x0000000034347212 */ /* 0x000fec00078e3cff */
[----:B------:R-:W-:Y:S05]  /*9070*/  BRA.U !UP0, `(.L_x_124) ;  /* 0x0000000108307547 */ /* 0x000fea000b800000 */
[----:B------:R-:W-:Y:S01]  /*9080*/  ISETP.NE.U32.OR P0, PT, R65, 0x1, !P2 ;  /* 0x000000014100780c */ /* 0x000fe20005705470 */
[----:B------:R-:W1:Y:S01]  /*9090*/  S2R R0, SR_CgaCtaId ;  /* 0x0000000000007919 */ /* 0x000e620000008800 */
        /* <DEDUP_REMOVED lines=10> */
.L_x_124:
[----:B------:R-:W-:Y:S01]  /*9140*/  R2UR UR5, R48 ;  /* 0x00000000300572ca */ /* 0x000fe200000e0000 */
[----:B------:R-:W-:Y:S01]  /*9150*/  UIADD3 UR55, UPT, UPT, UR55, 0x2, URZ ;  /* 0x0000000237377890 */ /* 0x000fe2000fffe0ff */
[----:B------:R-:W-:Y:S01]  /*9160*/  R2UR UR4, R49 ;  /* 0x00000000310472ca */ /* 0x000fe200000e0000 */
[----:B------:R-:W-:Y:S01]  /*9170*/  IMAD.MOV.U32 R16, RZ, RZ, R62 ;  /* 0x000000ffff107224 */ /* 0x000fe200078e003e */
[----:B------:R-:W-:Y:S02]  /*9180*/  LOP3.LUT P0, RZ, R46, 0x1, RZ, 0xc0, !PT ;  /* 0x000000012eff7812 */ /* 0x000fe4000780c0ff */
[----:B------:R-:W-:Y:S02]  /*9190*/  ISETP.NE.AND P1, PT, R22, 0x2, PT ;  /* 0x000000021600780c */ /* 0x000fe40003f25270 */
[----:B------:R-:W-:Y:S02]  /*91a0*/  LOP3.LUT R50, R50, 0x1, RZ, 0x3c, !PT ;  /* 0x0000000132327812 */ /* 0x000fe400078e3cff */
[----:B-1----:R-:W-:Y:S02]  /*91b0*/  SEL R0, RZ, 0x1, P1 ;  /* 0x00000001ff007807 */ /* 0x002fe40000800000 */
[----:B------:R-:W-:Y:S01]  /*91c0*/  SEL R22, R22, RZ, P1 ;  /* 0x000000ff16167207 */ /* 0x000fe20000800000 */
[----:B------:R-:W-:Y:S01]  /*91d0*/  UIADD3 UR22, UPT, UPT, UR36, UR5, URZ ;  /* 0x0000000524167290 */ /* 0x000fe2000fffe0ff */
[----:B------:R-:W-:Y:S01]  /*91e0*/  LOP3.LUT R51, R51, R0, RZ, 0x3c, !PT ;  /* 0x0000000033337212 */ /* 0x000fe200078e3cff */
[----:B------:R-:W-:Y:S02]  /*91f0*/  UIADD3 UR28, UPT, UPT, UR37, UR4, URZ ;  /* 0x00000004251c7290 */ /* 0x000fe4000fffe0ff */
[----:B------:R-:W-:Y:S10]  /*9200*/  @P0 BRA `(.L_x_125) ;  /* 0xffffffd800280947 */ /* 0x000ff4000383ffff */
[----:B------:R-:W-:Y:S05]  /*9210*/  @!P2 BRA `(.L_x_126) ;  /* 0x000000000048a947 */ /* 0x000fea0003800000 */
[----:B------:R-:W1:Y:S02]  /*9220*/  LDCU.64 UR4, c[0x0][0x990] ;  /* 0x00013200ff0477ac */ /* 0x000e640008000a00 */
[----:B-1----:R-:W-:-:S04]  /*9230*/  UISETP.NE.U32.AND UP0, UPT, UR4, URZ, UPT ;  /* 0x000000ff0400728c */ /* 0x002fc8000bf05070 */
[----:B------:R-:W-:-:S09]  /*9240*/  UISETP.NE.AND.EX UP0, UPT, UR5, URZ, UPT, UP0 ;  /* 0x000000ff0500728c */ /* 0x000fd2000bf05300 */
[----:B------:R-:W-:Y:S05]  /*9250*/  BRA.U UP0, `(.L_x_127) ;  /* 0x00000001000c7547 */ /* 0x000fea000b800000 */
[----:B------:R-:W-:-:S13]  /*9260*/  FSETP.NEU.AND P0, PT, R26, RZ, PT ;  /* 0x000000ff1a00720b */ /* 0x000fda0003f0d000 */
[----:B------:R-:W-:Y:S05]  /*9270*/  @!P0 EXIT ;  /* 0x000000000000894d */ /* 0x000fea0003800000 */
[----:B------:R-:W-:Y:S05]  /*9280*/  BRA `(.L_x_126) ;  /* 0x00000000002c7947 */ /* 0x000fea0003800000 */
.L_x_127:
[----:B------:R-:W-:Y:S01]  /*9290*/  ISETP.NE.AND P0, PT, R64, RZ, PT ;  /* 0x000000ff4000720c */ /* 0x000fe20003f05270 */
[----:B------:R-:W-:-:S12]  /*92a0*/  BSSY.RECONVERGENT B0, `(.L_x_126) ;  /* 0x0000009000007945 */ /* 0x000fd80003800200 */
[----:B------:R-:W-:Y:S05]  /*92b0*/  @P0 BRA `(.L_x_128) ;  /* 0x0000000000140947 */ /* 0x000fea0003800000 */
[----:B------:R-:W1:Y:S02]  /*92c0*/  LDCU.64 UR4, c[0x0][0x988] ;  /* 0x00013100ff0477ac */ /* 0x000e640008000a00 */
[----:B-1----:R-:W-:-:S04]  /*92d0*/  ISETP.NE.U32.AND P0, PT, RZ, UR4, PT ;  /* 0x00000004ff007c0c */ /* 0x002fc8000bf05070 */
[----:B------:R-:W-:-:S13]  /*92e0*/  ISETP.NE.AND.EX P0, PT, RZ, UR5, PT, P0 ;  /* 0x00000005ff007c0c */ /* 0x000fda000bf05300 */
[----:B------:R-:W-:Y:S05]  /*92f0*/  @!P0 EXIT ;  /* 0x000000000000894d */ /* 0x000fea0003800000 */
[----:B------:R-:W-:Y:S05]  /*9300*/  BRA `(.L_x_129) ;  /* 0x0000000000087947 */ /* 0x000fea0003800000 */
.L_x_128:
[----:B------:R-:W-:-:S13]  /*9310*/  FSETP.NEU.AND P0, PT, R26, RZ, PT ;  /* 0x000000ff1a00720b */ /* 0x000fda0003f0d000 */
[----:B------:R-:W-:Y:S05]  /*9320*/  @!P0 EXIT ;  /* 0x000000000000894d */ /* 0x000fea0003800000 */
.L_x_129:
[----:B------:R-:W-:Y:S05]  /*9330*/  BSYNC.RECONVERGENT B0 ;  /* 0x0000000000007941 */ /* 0x000fea0003800200 */
.L_x_126:
[----:B------:R-:W1:Y:S01]  /*9340*/  S2UR UR5, SR_CgaCtaId ;  /* 0x00000000000579c3 */ /* 0x000e620000008800 */
[----:B------:R-:W-:Y:S01]  /*9350*/  ULEA UR4, UR56, UR50, 0x3 ;  /* 0x0000003238047291 */ /* 0x000fe2000f8e18ff */
[----:B------:R-:W-:-:S04]  /*9360*/  DEPBAR.LE SB0, 0x0 ;  /* 0x000080000000791a */ /* 0x000fc80000000000 */
[----:B------:R-:W-:-:S04]  /*9370*/  UIADD3 UR4, UPT, UPT, UR4, 0x1b8, URZ ;  /* 0x000001b804047890 */ /* 0x000fc8000fffe0ff */
[----:B-1----:R-:W-:-:S09]  /*9380*/  UPRMT UR4, UR5, 0x654, UR4 ;  /* 0x0000065405047896 */ /* 0x002fd20008000004 */
[----:B------:R-:W-:Y:S01]  /*9390*/  SYNCS.ARRIVE.TRANS64.RED.A1T0 RZ, [UR4], RZ ;  /* 0x000000ffffff79a7 */ /* 0x000fe20008100404 */
[----:B------:R-:W-:Y:S05]  /*93a0*/  EXIT ;  /* 0x000000000000794d */ /* 0x000fea0003800000 */
.L_x_20:
[----:B------:R-:W-:Y:S07]  /*93b0*/  MOV R0, UR41 ;  /* 0x0000002900007c02 */ /* 0x000fee0008000f00 */
.L_x_130:
[----:B--2---:R2:W4:Y:S02]  /*93c0*/  SYNCS.PHASECHK.TRANS64.TRYWAIT P0, [R0+URZ+0xd0], R4 ;  /* 0x0000d004000075a7 */ /* 0x00452400080011ff */
[----:B----4-:R-:W-:Y:S05]  /*93d0*/  @!P0 NANOSLEEP.SYNCS 0x989680 ;  /* 0x009896800000895d */ /* 0x010fea0003900000 */
[----:B------:R-:W4:Y:S02]  /*93e0*/  @!P0 SYNCS.PHASECHK.TRANS64 P0, [R0+URZ+0xd0], R4 ;  /* 0x0000d004000085a7 */ /* 0x000f2400080010ff */
[----:B----4-:R-:W-:Y:S05]  /*93f0*/  @!P0 BRA `(.L_x_130) ;  /* 0xfffffffc00f08947 */ /* 0x010fea000383ffff */
[----:B------:R-:W-:Y:S05]  /*9400*/  BRA `(.L_x_19) ;  /* 0xffffff8c00107947 */ /* 0x000fea000383ffff */
.L_x_26:
[----:B-1----:R-:W-:Y:S07]  /*9410*/  MOV R0, UR33 ;  /* 0x0000002100007c02 */ /* 0x002fee0008000f00 */
.L_x_131:
[----:B-1----:R1:W2:Y:S02]  /*9420*/  SYNCS.PHASECHK.TRANS64.TRYWAIT P0, [R0+URZ+0xd0], R4 ;  /* 0x0000d004000075a7 */ /* 0x0022a400080011ff */
[----:B--2---:R-:W-:Y:S05]  /*9430*/  @!P0 NANOSLEEP.SYNCS 0x989680 ;  /* 0x009896800000895d */ /* 0x004fea0003900000 */
[----:B------:R-:W2:Y:S02]  /*9440*/  @!P0 SYNCS.PHASECHK.TRANS64 P0, [R0+URZ+0xd0], R4 ;  /* 0x0000d004000085a7 */ /* 0x000ea400080010ff */
[----:B--2---:R-:W-:Y:S05]  /*9450*/  @!P0 BRA `(.L_x_131) ;  /* 0xfffffffc00f08947 */ /* 0x004fea000383ffff */
[----:B------:R-:W-:Y:S05]  /*9460*/  BRA `(.L_x_25) ;  /* 0xffffff9000687947 */ /* 0x000fea000383ffff */
.L_x_30:
[----:B-1----:R-:W-:-:S07]  /*9470*/  MOV R0, UR44 ;  /* 0x0000002c00007c02 */ /* 0x002fce0008000f00 */
.L_x_132:
[----:B-1----:R1:W2:Y:S02]  /*9480*/  SYNCS.PHASECHK.TRANS64.TRYWAIT P0, [R0+URZ+0x1e0], R3 ;  /* 0x0001e003000075a7 */ /* 0x0022a400080011ff */
[----:B--2---:R-:W-:Y:S05]  /*9490*/  @!P0 NANOSLEEP.SYNCS 0x989680 ;  /* 0x009896800000895d */ /* 0x004fea0003900000 */
[----:B------:R-:W2:Y:S02]  /*94a0*/  @!P0 SYNCS.PHASECHK.TRANS64 P0, [R0+URZ+0x1e0], R3 ;  /* 0x0001e003000085a7 */ /* 0x000ea400080010ff */
[----:B--2---:R-:W-:Y:S05]  /*94b0*/  @!P0 BRA `(.L_x_132) ;  /* 0xfffffffc00f08947 */ /* 0x004fea000383ffff */
[----:B------:R-:W-:Y:S05]  /*94c0*/  BRA `(.L_x_133) ;  /* 0xffffff9400447947 */ /* 0x000fea000383ffff */
.L_x_34:
[----:B------:R-:W-:-:S07]  /*94d0*/  MOV R0, UR4 ;  /* 0x0000000400007c02 */ /* 0x000fce0008000f00 */
.L_x_134:
[----:B-1----:R1:W2:Y:S02]  /*94e0*/  SYNCS.PHASECHK.TRANS64.TRYWAIT P0, [R0+URZ], R2 ;  /* 0x00000002000075a7 */ /* 0x0022a400080011ff */
[----:B--2---:R-:W-:Y:S05]  /*94f0*/  @!P0 NANOSLEEP.SYNCS 0x989680 ;  /* 0x009896800000895d */ /* 0x004fea0003900000 */
[----:B------:R-:W2:Y:S02]  /*9500*/  @!P0 SYNCS.PHASECHK.TRANS64 P0, [R0+URZ], R2 ;  /* 0x00000002000085a7 */ /* 0x000ea400080010ff */
[----:B--2---:R-:W-:Y:S05]  /*9510*/  @!P0 BRA `(.L_x_134) ;  /* 0xfffffffc00f08947 */ /* 0x004fea000383ffff */
[----:B------:R-:W-:Y:S05]  /*9520*/  BRA `(.L_x_135) ;  /* 0xffffff9800d87947 */ /* 0x000fea000383ffff */
.L_x_35:
[----:B------:R-:W-:-:S07]  /*9530*/  MOV R0, UR5 ;  /* 0x0000000500007c02 */ /* 0x000fce0008000f00 */
.L_x_136:
[----:B-1----:R1:W2:Y:S02]  /*9540*/  SYNCS.PHASECHK.TRANS64.TRYWAIT P0, [R0+URZ], R2 ;  /* 0x00000002000075a7 */ /* 0x0022a400080011ff */
[----:B--2---:R-:W-:Y:S05]  /*9550*/  @!P0 NANOSLEEP.SYNCS 0x989680 ;  /* 0x009896800000895d */ /* 0x004fea0003900000 */
[----:B------:R-:W2:Y:S02]  /*9560*/  @!P0 SYNCS.PHASECHK.TRANS64 P0, [R0+URZ], R2 ;  /* 0x00000002000085a7 */ /* 0x000ea400080010ff */
[----:B--2---:R-:W-:Y:S05]  /*9570*/  @!P0 BRA `(.L_x_136) ;  /* 0xfffffffc00f08947 */ /* 0x004fea000383ffff */
[----:B------:R-:W-:Y:S05]  /*9580*/  BRA `(.L_x_137) ;  /* 0xffffff9800e87947 */ /* 0x000fea000383ffff */
.L_x_36:
[----:B------:R-:W-:-:S07]  /*9590*/  MOV R0, UR5 ;  /* 0x0000000500007c02 */ /* 0x000fce0008000f00 */
.L_x_138:
[----:B-1----:R1:W2:Y:S02]  /*95a0*/  SYNCS.PHASECHK.TRANS64.TRYWAIT P0, [R0+URZ], R2 ;  /* 0x00000002000075a7 */ /* 0x0022a400080011ff */
[----:B--2---:R-:W-:Y:S05]  /*95b0*/  @!P0 NANOSLEEP.SYNCS 0x989680 ;  /* 0x009896800000895d */ /* 0x004fea0003900000 */
[----:B------:R-:W2:Y:S02]  /*95c0*/  @!P0 SYNCS.PHASECHK.TRANS64 P0, [R0+URZ], R2 ;  /* 0x00000002000085a7 */ /* 0x000ea400080010ff */
[----:B--2---:R-:W-:Y:S05]  /*95d0*/  @!P0 BRA `(.L_x_138) ;  /* 0xfffffffc00f08947 */ /* 0x004fea000383ffff */
[----:B------:R-:W-:Y:S05]  /*95e0*/  BRA `(.L_x_139) ;  /* 0xffffff9800f87947 */ /* 0x000fea000383ffff */
.L_x_37:
[----:B------:R-:W-:-:S07]  /*95f0*/  MOV R0, UR5 ;  /* 0x0000000500007c02 */ /* 0x000fce0008000f00 */
.L_x_140:
[----:B-1----:R1:W2:Y:S02]  /*9600*/  SYNCS.PHASECHK.TRANS64.TRYWAIT P0, [R0+URZ], R2 ;  /* 0x00000002000075a7 */ /* 0x0022a400080011ff */
[----:B--2---:R-:W-:Y:S05]  /*9610*/  @!P0 NANOSLEEP.SYNCS 0x989680 ;  /* 0x009896800000895d */ /* 0x004fea0003900000 */
[----:B------:R-:W2:Y:S02]  /*9620*/  @!P0 SYNCS.PHASECHK.TRANS64 P0, [R0+URZ], R2 ;  /* 0x00000002000085a7 */ /* 0x000ea400080010ff */
[----:B--2---:R-:W-:Y:S05]  /*9630*/  @!P0 BRA `(.L_x_140) ;  /* 0xfffffffc00f08947 */ /* 0x004fea000383ffff */
[----:B------:R-:W-:Y:S05]  /*9640*/  BRA `(.L_x_141) ;  /* 0xffffff9c00087947 */ /* 0x000fea000383ffff */
.L_x_38:
[----:B------:R-:W-:-:S07]  /*9650*/  MOV R0, UR5 ;  /* 0x0000000500007c02 */ /* 0x000fce0008000f00 */
.L_x_142:
[----:B-1----:R1:W2:Y:S02]  /*9660*/  SYNCS.PHASECHK.TRANS64.TRYWAIT P0, [R0+URZ], R2 ;  /* 0x00000002000075a7 */ /* 0x0022a400080011ff */
[----:B--2---:R-:W-:Y:S05]  /*9670*/  @!P0 NANOSLEEP.SYNCS 0x989680 ;  /* 0x009896800000895d */ /* 0x004fea0003900000 */
[----:B------:R-:W2:Y:S02]  /*9680*/  @!P0 SYNCS.PHASECHK.TRANS64 P0, [R0+URZ], R2 ;  /* 0x00000002000085a7 */ /* 0x000ea400080010ff */
[----:B--2---:R-:W-:Y:S05]  /*9690*/  @!P0 BRA `(.L_x_142) ;  /* 0xfffffffc00f08947 */ /* 0x004fea000383ffff */
[----:B------:R-:W-:Y:S05]  /*96a0*/  BRA `(.L_x_143) ;  /* 0xffffff9c00187947 */ /* 0x000fea000383ffff */
.L_x_39:
[----:B------:R-:W-:-:S07]  /*96b0*/  MOV R0, UR5 ;  /* 0x0000000500007c02 */ /* 0x000fce0008000f00 */
.L_x_144:
[----:B-1----:R1:W2:Y:S02]  /*96c0*/  SYNCS.PHASECHK.TRANS64.TRYWAIT P0, [R0+URZ], R2 ;  /* 0x00000002000075a7 */ /* 0x0022a400080011ff */
[----:B--2---:R-:W-:Y:S05]  /*96d0*/  @!P0 NANOSLEEP.SYNCS 0x989680 ;  /* 0x009896800000895d */ /* 0x004fea0003900000 */
[----:B------:R-:W2:Y:S02]  /*96e0*/  @!P0 SYNCS.PHASECHK.TRANS64 P0, [R0+URZ], R2 ;  /* 0x00000002000085a7 */ /* 0x000ea400080010ff */
[----:B--2---:R-:W-:Y:S05]  /*96f0*/  @!P0 BRA `(.L_x_144) ;  /* 0xfffffffc00f08947 */ /* 0x004fea000383ffff */
[----:B------:R-:W-:Y:S05]  /*9700*/  BRA `(.L_x_145) ;  /* 0xffffff9c00287947 */ /* 0x000fea000383ffff */
.L_x_40:
[----:B------:R-:W-:-:S07]  /*9710*/  MOV R0, UR5 ;  /* 0x0000000500007c02 */ /* 0x000fce0008000f00 */
.L_x_146:
[----:B-1----:R1:W2:Y:S02]  /*9720*/  SYNCS.PHASECHK.TRANS64.TRYWAIT P0, [R0+URZ], R2 ;  /* 0x00000002000075a7 */ /* 0x0022a400080011ff */
[----:B--2---:R-:W-:Y:S05]  /*9730*/  @!P0 NANOSLEEP.SYNCS 0x989680 ;  /* 0x009896800000895d */ /* 0x004fea0003900000 */
[----:B------:R-:W2:Y:S02]  /*9740*/  @!P0 SYNCS.PHASECHK.TRANS64 P0, [R0+URZ], R2 ;  /* 0x00000002000085a7 */ /* 0x000ea400080010ff */
[----:B--2---:R-:W-:Y:S05]  /*9750*/  @!P0 BRA `(.L_x_146) ;  /* 0xfffffffc00f08947 */ /* 0x004fea000383ffff */
[----:B------:R-:W-:Y:S05]  /*9760*/  BRA `(.L_x_147) ;  /* 0xffffff9c00387947 */ /* 0x000fea000383ffff */
.L_x_41:
[----:B------:R-:W-:-:S07]  /*9770*/  MOV R0, UR5 ;  /* 0x0000000500007c02 */ /* 0x000fce0008000f00 */
.L_x_148:
[----:B-1----:R1:W2:Y:S02]  /*9780*/  SYNCS.PHASECHK.TRANS64.TRYWAIT P0, [R0+URZ], R2 ;  /* 0x00000002000075a7 */ /* 0x0022a400080011ff */
[----:B--2---:R-:W-:Y:S05]  /*9790*/  @!P0 NANOSLEEP.SYNCS 0x989680 ;  /* 0x009896800000895d */ /* 0x004fea0003900000 */
[----:B------:R-:W2:Y:S02]  /*97a0*/  @!P0 SYNCS.PHASECHK.TRANS64 P0, [R0+URZ], R2 ;  /* 0x00000002000085a7 */ /* 0x000ea400080010ff */
[----:B--2---:R-:W-:Y:S05]  /*97b0*/  @!P0 BRA `(.L_x_148) ;  /* 0xfffffffc00f08947 */ /* 0x004fea000383ffff */
[----:B------:R-:W-:Y:S05]  /*97c0*/  BRA `(.L_x_149) ;  /* 0xffffff9c00487947 */ /* 0x000fea000383ffff */
.L_x_42:
[----:B------:R-:W-:-:S07]  /*97d0*/  MOV R0, UR5 ;  /* 0x0000000500007c02 */ /* 0x000fce0008000f00 */
.L_x_150:
[----:B-1----:R1:W2:Y:S02]  /*97e0*/  SYNCS.PHASECHK.TRANS64.TRYWAIT P0, [R0+URZ], R2 ;  /* 0x00000002000075a7 */ /* 0x0022a400080011ff */
[----:B--2---:R-:W-:Y:S05]  /*97f0*/  @!P0 NANOSLEEP.SYNCS 0x989680 ;  /* 0x009896800000895d */ /* 0x004fea0003900000 */
[----:B------:R-:W2:Y:S02]  /*9800*/  @!P0 SYNCS.PHASECHK.TRANS64 P0, [R0+URZ], R2 ;  /* 0x00000002000085a7 */ /* 0x000ea400080010ff */
[----:B--2---:R-:W-:Y:S05]  /*9810*/  @!P0 BRA `(.L_x_150) ;  /* 0xfffffffc00f08947 */ /* 0x004fea000383ffff */
[----:B------:R-:W-:Y:S05]  /*9820*/  BRA `(.L_x_151) ;  /* 0xffffff9c00587947 */ /* 0x000fea000383ffff */
.L_x_43:
[----:B------:R-:W-:-:S07]  /*9830*/  MOV R0, UR5 ;  /* 0x0000000500007c02 */ /* 0x000fce0008000f00 */
.L_x_152:
[----:B-1----:R1:W2:Y:S02]  /*9840*/  SYNCS.PHASECHK.TRANS64.TRYWAIT P0, [R0+URZ], R2 ;  /* 0x00000002000075a7 */ /* 0x0022a400080011ff */
[----:B--2---:R-:W-:Y:S05]  /*9850*/  @!P0 NANOSLEEP.SYNCS 0x989680 ;  /* 0x009896800000895d */ /* 0x004fea0003900000 */
[----:B------:R-:W2:Y:S02]  /*9860*/  @!P0 SYNCS.PHASECHK.TRANS64 P0, [R0+URZ], R2 ;  /* 0x00000002000085a7 */ /* 0x000ea400080010ff */
[----:B--2---:R-:W-:Y:S05]  /*9870*/  @!P0 BRA `(.L_x_152) ;  /* 0xfffffffc00f08947 */ /* 0x004fea000383ffff */
[----:B------:R-:W-:Y:S05]  /*9880*/  BRA `(.L_x_153) ;  /* 0xffffff9c00687947 */ /* 0x000fea000383ffff */
.L_x_44:
[----:B------:R-:W-:-:S07]  /*9890*/  MOV R0, UR5 ;  /* 0x0000000500007c02 */ /* 0x000fce0008000f00 */
.L_x_154:
[----:B-1----:R1:W2:Y:S02]  /*98a0*/  SYNCS.PHASECHK.TRANS64.TRYWAIT P0, [R0+URZ], R2 ;  /* 0x00000002000075a7 */ /* 0x0022a400080011ff */
[----:B--2---:R-:W-:Y:S05]  /*98b0*/  @!P0 NANOSLEEP.SYNCS 0x989680 ;  /* 0x009896800000895d */ /* 0x004fea0003900000 */
[----:B------:R-:W2:Y:S02]  /*98c0*/  @!P0 SYNCS.PHASECHK.TRANS64 P0, [R0+URZ], R2 ;  /* 0x00000002000085a7 */ /* 0x000ea400080010ff */
[----:B--2---:R-:W-:Y:S05]  /*98d0*/  @!P0 BRA `(.L_x_154) ;  /* 0xfffffffc00f08947 */ /* 0x004fea000383ffff */
[----:B------:R-:W-:Y:S05]  /*98e0*/  BRA `(.L_x_155) ;  /* 0xffffff9c00787947 */ /* 0x000fea000383ffff */
.L_x_45:
[----:B------:R-:W-:-:S07]  /*98f0*/  MOV R0, UR5 ;  /* 0x0000000500007c02 */ /* 0x000fce0008000f00 */
.L_x_156:
[----:B-1----:R1:W2:Y:S02]  /*9900*/  SYNCS.PHASECHK.TRANS64.TRYWAIT P0, [R0+URZ], R2 ;  /* 0x00000002000075a7 */ /* 0x0022a400080011ff */
[----:B--2---:R-:W-:Y:S05]  /*9910*/  @!P0 NANOSLEEP.SYNCS 0x989680 ;  /* 0x009896800000895d */ /* 0x004fea0003900000 */
[----:B------:R-:W2:Y:S02]  /*9920*/  @!P0 SYNCS.PHASECHK.TRANS64 P0, [R0+URZ], R2 ;  /* 0x00000002000085a7 */ /* 0x000ea400080010ff */
[----:B--2---:R-:W-:Y:S05]  /*9930*/  @!P0 BRA `(.L_x_156) ;  /* 0xfffffffc00f08947 */ /* 0x004fea000383ffff */
[----:B------:R-:W-:Y:S05]  /*9940*/  BRA `(.L_x_157) ;  /* 0xffffff9c00887947 */ /* 0x000fea000383ffff */
.L_x_46:
[----:B------:R-:W-:-:S07]  /*9950*/  MOV R0, UR5 ;  /* 0x0000000500007c02 */ /* 0x000fce0008000f00 */
.L_x_158:
[----:B-1----:R1:W2:Y:S02]  /*9960*/  SYNCS.PHASECHK.TRANS64.TRYWAIT P0, [R0+URZ], R2 ;  /* 0x00000002000075a7 */ /* 0x0022a400080011ff */
[----:B--2---:R-:W-:Y:S05]  /*9970*/  @!P0 NANOSLEEP.SYNCS 0x989680 ;  /* 0x009896800000895d */ /* 0x004fea0003900000 */
[----:B------:R-:W2:Y:S02]  /*9980*/  @!P0 SYNCS.PHASECHK.TRANS64 P0, [R0+URZ], R2 ;  /* 0x00000002000085a7 */ /* 0x000ea400080010ff */
[----:B--2---:R-:W-:Y:S05]  /*9990*/  @!P0 BRA `(.L_x_158) ;  /* 0xfffffffc00f08947 */ /* 0x004fea000383ffff */
[----:B------:R-:W-:Y:S05]  /*99a0*/  BRA `(.L_x_159) ;  /* 0xffffff9c00987947 */ /* 0x000fea000383ffff */
.L_x_47:
[----:B------:R-:W-:-:S07]  /*99b0*/  MOV R0, UR5 ;  /* 0x0000000500007c02 */ /* 0x000fce0008000f00 */
.L_x_160:
[----:B-1----:R1:W2:Y:S02]  /*99c0*/  SYNCS.PHASECHK.TRANS64.TRYWAIT P0, [R0+URZ], R2 ;  /* 0x00000002000075a7 */ /* 0x0022a400080011ff */
[----:B--2---:R-:W-:Y:S05]  /*99d0*/  @!P0 NANOSLEEP.SYNCS 0x989680 ;  /* 0x009896800000895d */ /* 0x004fea0003900000 */
[----:B------:R-:W2:Y:S02]  /*99e0*/  @!P0 SYNCS.PHASECHK.TRANS64 P0, [R0+URZ], R2 ;  /* 0x00000002000085a7 */ /* 0x000ea400080010ff */
[----:B--2---:R-:W-:Y:S05]  /*99f0*/  @!P0 BRA `(.L_x_160) ;  /* 0xfffffffc00f08947 */ /* 0x004fea000383ffff */
[----:B------:R-:W-:Y:S05]  /*9a00*/  BRA `(.L_x_161) ;  /* 0xffffff9c00a87947 */ /* 0x000fea000383ffff */
.L_x_48:
[----:B------:R-:W-:-:S07]  /*9a10*/  MOV R0, UR5 ;  /* 0x0000000500007c02 */ /* 0x000fce0008000f00 */
.L_x_162:
[----:B-1----:R1:W2:Y:S02]  /*9a20*/  SYNCS.PHASECHK.TRANS64.TRYWAIT P0, [R0+URZ], R2 ;  /* 0x00000002000075a7 */ /* 0x0022a400080011ff */
[----:B--2---:R-:W-:Y:S05]  /*9a30*/  @!P0 NANOSLEEP.SYNCS 0x989680 ;  /* 0x009896800000895d */ /* 0x004fea0003900000 */
[----:B------:R-:W2:Y:S02]  /*9a40*/  @!P0 SYNCS.PHASECHK.TRANS64 P0, [R0+URZ], R2 ;  /* 0x00000002000085a7 */ /* 0x000ea400080010ff */
[----:B--2---:R-:W-:Y:S05]  /*9a50*/  @!P0 BRA `(.L_x_162) ;  /* 0xfffffffc00f08947 */ /* 0x004fea000383ffff */
[----:B------:R-:W-:Y:S05]  /*9a60*/  BRA `(.L_x_163) ;  /* 0xffffff9c00b87947 */ /* 0x000fea000383ffff */
.L_x_49:
[----:B------:R-:W-:-:S07]  /*9a70*/  MOV R0, UR5 ;  /* 0x0000000500007c02 */ /* 0x000fce0008000f00 */
.L_x_164:
[----:B-1----:R1:W2:Y:S02]  /*9a80*/  SYNCS.PHASECHK.TRANS64.TRYWAIT P0, [R0+URZ], R2 ;  /* 0x00000002000075a7 */ /* 0x0022a400080011ff */
[----:B--2---:R-:W-:Y:S05]  /*9a90*/  @!P0 NANOSLEEP.SYNCS 0x989680 ;  /* 0x009896800000895d */ /* 0x004fea0003900000 */
[----:B------:R-:W2:Y:S02]  /*9aa0*/  @!P0 SYNCS.PHASECHK.TRANS64 P0, [R0+URZ], R2 ;  /* 0x00000002000085a7 */ /* 0x000ea400080010ff */
[----:B--2---:R-:W-:Y:S05]  /*9ab0*/  @!P0 BRA `(.L_x_164) ;  /* 0xfffffffc00f08947 */ /* 0x004fea000383ffff */
[----:B------:R-:W-:Y:S05]  /*9ac0*/  BRA `(.L_x_165) ;  /* 0xffffff9c00c87947 */ /* 0x000fea000383ffff */
.L_x_50:
[----:B------:R-:W-:-:S07]  /*9ad0*/  MOV R0, UR5 ;  /* 0x0000000500007c02 */ /* 0x000fce0008000f00 */
.L_x_166:
[----:B-1----:R1:W2:Y:S02]  /*9ae0*/  SYNCS.PHASECHK.TRANS64.TRYWAIT P0, [R0+URZ], R2 ;  /* 0x00000002000075a7 */ /* 0x0022a400080011ff */
[----:B--2---:R-:W-:Y:S05]  /*9af0*/  @!P0 NANOSLEEP.SYNCS 0x989680 ;  /* 0x009896800000895d */ /* 0x004fea0003900000 */
[----:B------:R-:W2:Y:S02]  /*9b00*/  @!P0 SYNCS.PHASECHK.TRANS64 P0, [R0+URZ], R2 ;  /* 0x00000002000085a7 */ /* 0x000ea400080010ff */
[----:B--2---:R-:W-:Y:S05]  /*9b10*/  @!P0 BRA `(.L_x_166) ;  /* 0xfffffffc00f08947 */ /* 0x004fea000383ffff */
[----:B------:R-:W-:Y:S05]  /*9b20*/  BRA `(.L_x_167) ;  /* 0xffffff9c00d87947 */ /* 0x000fea000383ffff */
.L_x_51:
[----:B------:R-:W-:-:S07]  /*9b30*/  MOV R0, UR5 ;  /* 0x0000000500007c02 */ /* 0x000fce0008000f00 */
.L_x_168:
[----:B-1----:R1:W2:Y:S02]  /*9b40*/  SYNCS.PHASECHK.TRANS64.TRYWAIT P0, [R0+URZ], R2 ;  /* 0x00000002000075a7 */ /* 0x0022a400080011ff */
[----:B--2---:R-:W-:Y:S05]  /*9b50*/  @!P0 NANOSLEEP.SYNCS 0x989680 ;  /* 0x009896800000895d */ /* 0x004fea0003900000 */
[----:B------:R-:W2:Y:S02]  /*9b60*/  @!P0 SYNCS.PHASECHK.TRANS64 P0, [R0+URZ], R2 ;  /* 0x00000002000085a7 */ /* 0x000ea400080010ff */
[----:B--2---:R-:W-:Y:S05]  /*9b70*/  @!P0 BRA `(.L_x_168) ;  /* 0xfffffffc00f08947 */ /* 0x004fea000383ffff */
[----:B------:R-:W-:Y:S05]  /*9b80*/  BRA `(.L_x_169) ;  /* 0xffffff9c00e87947 */ /* 0x000fea000383ffff */
.L_x_52:
[----:B------:R-:W-:-:S07]  /*9b90*/  MOV R0, UR5 ;  /* 0x0000000500007c02 */ /* 0x000fce0008000f00 */
.L_x_170:
[----:B-1----:R1:W2:Y:S02]  /*9ba0*/  SYNCS.PHASECHK.TRANS64.TRYWAIT P0, [R0+URZ], R2 ;  /* 0x00000002000075a7 */ /* 0x0022a400080011ff */
[----:B--2---:R-:W-:Y:S05]  /*9bb0*/  @!P0 NANOSLEEP.SYNCS 0x989680 ;  /* 0x009896800000895d */ /* 0x004fea0003900000 */
[----:B------:R-:W2:Y:S02]  /*9bc0*/  @!P0 SYNCS.PHASECHK.TRANS64 P0, [R0+URZ], R2 ;  /* 0x00000002000085a7 */ /* 0x000ea400080010ff */
[----:B--2---:R-:W-:Y:S05]  /*9bd0*/  @!P0 BRA `(.L_x_170) ;  /* 0xfffffffc00f08947 */ /* 0x004fea000383ffff */
[----:B------:R-:W-:Y:S05]  /*9be0*/  BRA `(.L_x_171) ;  /* 0xffffff9c00f87947 */ /* 0x000fea000383ffff */
.L_x_53:
[----:B------:R-:W-:-:S07]  /*9bf0*/  MOV R0, UR5 ;  /* 0x0000000500007c02 */ /* 0x000fce0008000f00 */
.L_x_172:
[----:B-1----:R1:W2:Y:S02]  /*9c00*/  SYNCS.PHASECHK.TRANS64.TRYWAIT P0, [R0+URZ], R2 ;  /* 0x00000002000075a7 */ /* 0x0022a400080011ff */
[----:B--2---:R-:W-:Y:S05]  /*9c10*/  @!P0 NANOSLEEP.SYNCS 0x989680 ;  /* 0x009896800000895d */ /* 0x004fea0003900000 */
[----:B------:R-:W2:Y:S02]  /*9c20*/  @!P0 SYNCS.PHASECHK.TRANS64 P0, [R0+URZ], R2 ;  /* 0x00000002000085a7 */ /* 0x000ea400080010ff */
[----:B--2---:R-:W-:Y:S05]  /*9c30*/  @!P0 BRA `(.L_x_172) ;  /* 0xfffffffc00f08947 */ /* 0x004fea000383ffff */
[----:B------:R-:W-:Y:S05]  /*9c40*/  BRA `(.L_x_173) ;  /* 0xffffffa000087947 */ /* 0x000fea000383ffff */
.L_x_54:
[----:B------:R-:W-:-:S07]  /*9c50*/  MOV R0, UR5 ;  /* 0x0000000500007c02 */ /* 0x000fce0008000f00 */
.L_x_174:
[----:B-1----:R1:W2:Y:S02]  /*9c60*/  SYNCS.PHASECHK.TRANS64.TRYWAIT P0, [R0+URZ], R2 ;  /* 0x00000002000075a7 */ /* 0x0022a400080011ff */
[----:B--2---:R-:W-:Y:S05]  /*9c70*/  @!P0 NANOSLEEP.SYNCS 0x989680 ;  /* 0x009896800000895d */ /* 0x004fea0003900000 */
[----:B------:R-:W2:Y:S02]  /*9c80*/  @!P0 SYNCS.PHASECHK.TRANS64 P0, [R0+URZ], R2 ;  /* 0x00000002000085a7 */ /* 0x000ea400080010ff */
[----:B--2---:R-:W-:Y:S05]  /*9c90*/  @!P0 BRA `(.L_x_174) ;  /* 0xfffffffc00f08947 */ /* 0x004fea000383ffff */
[----:B------:R-:W-:Y:S05]  /*9ca0*/  BRA `(.L_x_175) ;  /* 0xffffffa000187947 */ /* 0x000fea000383ffff */
.L_x_55:
[----:B------:R-:W-:-:S07]  /*9cb0*/  MOV R0, UR5 ;  /* 0x0000000500007c02 */ /* 0x000fce0008000f00 */
.L_x_176:
[----:B-1----:R1:W2:Y:S02]  /*9cc0*/  SYNCS.PHASECHK.TRANS64.TRYWAIT P0, [R0+URZ], R2 ;  /* 0x00000002000075a7 */ /* 0x0022a400080011ff */
[----:B--2---:R-:W-:Y:S05]  /*9cd0*/  @!P0 NANOSLEEP.SYNCS 0x989680 ;  /* 0x009896800000895d */ /* 0x004fea0003900000 */
[----:B------:R-:W2:Y:S02]  /*9ce0*/  @!P0 SYNCS.PHASECHK.TRANS64 P0, [R0+URZ], R2 ;  /* 0x00000002000085a7 */ /* 0x000ea400080010ff */
[----:B--2---:R-:W-:Y:S05]  /*9cf0*/  @!P0 BRA `(.L_x_176) ;  /* 0xfffffffc00f08947 */ /* 0x004fea000383ffff */
[----:B------:R-:W-:Y:S05]  /*9d00*/  BRA `(.L_x_177) ;  /* 0xffffffa000287947 */ /* 0x000fea000383ffff */
.L_x_56:
[----:B------:R-:W-:-:S07]  /*9d10*/  MOV R0, UR5 ;  /* 0x0000000500007c02 */ /* 0x000fce0008000f00 */
.L_x_178:
[----:B-1----:R1:W2:Y:S02]  /*9d20*/  SYNCS.PHASECHK.TRANS64.TRYWAIT P0, [R0+URZ], R2 ;  /* 0x00000002000075a7 */ /* 0x0022a400080011ff */
[----:B--2---:R-:W-:Y:S05]  /*9d30*/  @!P0 NANOSLEEP.SYNCS 0x989680 ;  /* 0x009896800000895d */ /* 0x004fea0003900000 */
[----:B------:R-:W2:Y:S02]  /*9d40*/  @!P0 SYNCS.PHASECHK.TRANS64 P0, [R0+URZ], R2 ;  /* 0x00000002000085a7 */ /* 0x000ea400080010ff */
[----:B--2---:R-:W-:Y:S05]  /*9d50*/  @!P0 BRA `(.L_x_178) ;  /* 0xfffffffc00f08947 */ /* 0x004fea000383ffff */
[----:B------:R-:W-:Y:S05]  /*9d60*/  BRA `(.L_x_179) ;  /* 0xffffffa000387947 */ /* 0x000fea000383ffff */
.L_x_57:
[----:B------:R-:W-:-:S07]  /*9d70*/  MOV R0, UR5 ;  /* 0x0000000500007c02 */ /* 0x000fce0008000f00 */
.L_x_180:
[----:B-1----:R1:W2:Y:S02]  /*9d80*/  SYNCS.PHASECHK.TRANS64.TRYWAIT P0, [R0+URZ], R2 ;  /* 0x00000002000075a7 */ /* 0x0022a400080011ff */
[----:B--2---:R-:W-:Y:S05]  /*9d90*/  @!P0 NANOSLEEP.SYNCS 0x989680 ;  /* 0x009896800000895d */ /* 0x004fea0003900000 */
[----:B------:R-:W2:Y:S02]  /*9da0*/  @!P0 SYNCS.PHASECHK.TRANS64 P0, [R0+URZ], R2 ;  /* 0x00000002000085a7 */ /* 0x000ea400080010ff */
[----:B--2---:R-:W-:Y:S05]  /*9db0*/  @!P0 BRA `(.L_x_180) ;  /* 0xfffffffc00f08947 */ /* 0x004fea000383ffff */
[----:B------:R-:W-:Y:S05]  /*9dc0*/  BRA `(.L_x_181) ;  /* 0xffffffa000487947 */ /* 0x000fea000383ffff */
.L_x_58:
[----:B------:R-:W-:-:S07]  /*9dd0*/  MOV R0, UR5 ;  /* 0x0000000500007c02 */ /* 0x000fce0008000f00 */
.L_x_182:
[----:B-1----:R1:W2:Y:S02]  /*9de0*/  SYNCS.PHASECHK.TRANS64.TRYWAIT P0, [R0+URZ], R2 ;  /* 0x00000002000075a7 */ /* 0x0022a400080011ff */
[----:B--2---:R-:W-:Y:S05]  /*9df0*/  @!P0 NANOSLEEP.SYNCS 0x989680 ;  /* 0x009896800000895d */ /* 0x004fea0003900000 */
[----:B------:R-:W2:Y:S02]  /*9e00*/  @!P0 SYNCS.PHASECHK.TRANS64 P0, [R0+URZ], R2 ;  /* 0x00000002000085a7 */ /* 0x000ea400080010ff */
[----:B--2---:R-:W-:Y:S05]  /*9e10*/  @!P0 BRA `(.L_x_182) ;  /* 0xfffffffc00f08947 */ /* 0x004fea000383ffff */
[----:B------:R-:W-:Y:S05]  /*9e20*/  BRA `(.L_x_183) ;  /* 0xffffffa000587947 */ /* 0x000fea000383ffff */
.L_x_61:
[----:B------:R-:W-:-:S07]  /*9e30*/  MOV R4, UR4 ;  /* 0x0000000400047c02 */ /* 0x000fce0008000f00 */
.L_x_184:
[----:B--2---:R2:W3:Y:S02]  /*9e40*/  SYNCS.PHASECHK.TRANS64.TRYWAIT P1, [R4+URZ+0x1e8], R6 ;  /* 0x0001e806040075a7 */ /* 0x0044e400080211ff */
[----:B---3--:R-:W-:Y:S05]  /*9e50*/  @!P1 NANOSLEEP.SYNCS 0x989680 ;  /* 0x009896800000995d */ /* 0x008fea0003900000 */
[----:B------:R-:W3:Y:S02]  /*9e60*/  @!P1 SYNCS.PHASECHK.TRANS64 P1, [R4+URZ+0x1e8], R6 ;  /* 0x0001e806040095a7 */ /* 0x000ee400080210ff */
[----:B---3--:R-:W-:Y:S05]  /*9e70*/  @!P1 BRA `(.L_x_184) ;  /* 0xfffffffc00f09947 */ /* 0x008fea000383ffff */
[----:B------:R-:W-:Y:S05]  /*9e80*/  BRA `(.L_x_185) ;  /* 0xffffffa000c87947 */ /* 0x000fea000383ffff */
.L_x_62:
[----:B--2---:R-:W-:-:S07]  /*9e90*/  MOV R4, UR4 ;  /* 0x0000000400047c02 */ /* 0x004fce0008000f00 */
.L_x_186:
[----:B--2---:R2:W3:Y:S02]  /*9ea0*/  SYNCS.PHASECHK.TRANS64.TRYWAIT P1, [R4+URZ+0x1e0], R5 ;  /* 0x0001e005040075a7 */ /* 0x0044e400080211ff */
[----:B---3--:R-:W-:Y:S05]  /*9eb0*/  @!P1 NANOSLEEP.SYNCS 0x989680 ;  /* 0x009896800000995d */ /* 0x008fea0003900000 */
[----:B------:R-:W3:Y:S02]  /*9ec0*/  @!P1 SYNCS.PHASECHK.TRANS64 P1, [R4+URZ+0x1e0], R5 ;  /* 0x0001e005040095a7 */ /* 0x000ee400080210ff */
[----:B---3--:R-:W-:Y:S05]  /*9ed0*/  @!P1 BRA `(.L_x_186) ;  /* 0xfffffffc00f09947 */ /* 0x008fea000383ffff */
[----:B------:R-:W-:Y:S05]  /*9ee0*/  BRA `(.L_x_187) ;  /* 0xffffffa000d07947 */ /* 0x000fea000383ffff */
.L_x_70:
[----:B------:R-:W-:-:S07]  /*9ef0*/  MOV R0, UR19 ;  /* 0x0000001300007c02 */ /* 0x000fce0008000f00 */
.L_x_188:
[----:B-1----:R1:W2:Y:S02]  /*9f00*/  SYNCS.PHASECHK.TRANS64.TRYWAIT P0, [R0+URZ+0x1e0], R2 ;  /* 0x0001e002000075a7 */ /* 0x0022a400080011ff */
[----:B--2---:R-:W-:Y:S05]  /*9f10*/  @!P0 NANOSLEEP.SYNCS 0x989680 ;  /* 0x009896800000895d */ /* 0x004fea0003900000 */
[----:B------:R-:W2:Y:S02]  /*9f20*/  @!P0 SYNCS.PHASECHK.TRANS64 P0, [R0+URZ+0x1e0], R2 ;  /* 0x0001e002000085a7 */ /* 0x000ea400080010ff */
[----:B--2---:R-:W-:Y:S05]  /*9f30*/  @!P0 BRA `(.L_x_188) ;  /* 0xfffffffc00f08947 */ /* 0x004fea000383ffff */
[----:B------:R-:W-:Y:S05]  /*9f40*/  BRA `(.L_x_189) ;  /* 0xffffffa800407947 */ /* 0x000fea000383ffff */
.L_x_71:
[----:B------:R-:W-:-:S07]  /*9f50*/  MOV R0, UR23 ;  /* 0x0000001700007c02 */ /* 0x000fce0008000f00 */
.L_x_190:
[----:B-1----:R1:W2:Y:S02]  /*9f60*/  SYNCS.PHASECHK.TRANS64.TRYWAIT P0, [R0+URZ+0x200], R2 ;  /* 0x00020002000075a7 */ /* 0x0022a400080011ff */
[----:B--2---:R-:W-:Y:S05]  /*9f70*/  @!P0 NANOSLEEP.SYNCS 0x989680 ;  /* 0x009896800000895d */ /* 0x004fea0003900000 */
[----:B------:R-:W2:Y:S02]  /*9f80*/  @!P0 SYNCS.PHASECHK.TRANS64 P0, [R0+URZ+0x200], R2 ;  /* 0x00020002000085a7 */ /* 0x000ea400080010ff */
[----:B--2---:R-:W-:Y:S05]  /*9f90*/  @!P0 BRA `(.L_x_190) ;  /* 0xfffffffc00f08947 */ /* 0x004fea000383ffff */
[----:B------:R-:W-:Y:S05]  /*9fa0*/  BRA `(.L_x_191) ;  /* 0xffffffa800587947 */ /* 0x000fea000383ffff */
.L_x_74:
[----:B-1----:R-:W-:Y:S07]  /*9fb0*/  MOV R0, UR15 ;  /* 0x0000000f00007c02 */ /* 0x002fee0008000f00 */
.L_x_192:
[----:B-1----:R1:W2:Y:S02]  /*9fc0*/  SYNCS.PHASECHK.TRANS64.TRYWAIT P0, [R0+URZ], R3 ;  /* 0x00000003000075a7 */ /* 0x0022a400080011ff */
[----:B--2---:R-:W-:Y:S05]  /*9fd0*/  @!P0 NANOSLEEP.SYNCS 0x989680 ;  /* 0x009896800000895d */ /* 0x004fea0003900000 */
[----:B------:R-:W2:Y:S02]  /*9fe0*/  @!P0 SYNCS.PHASECHK.TRANS64 P0, [R0+URZ], R3 ;  /* 0x00000003000085a7 */ /* 0x000ea400080010ff */
[----:B--2---:R-:W-:Y:S05]  /*9ff0*/  @!P0 BRA `(.L_x_192) ;  /* 0xfffffffc00f08947 */ /* 0x004fea000383ffff */
[----:B------:R-:W-:Y:S05]  /*a000*/  BRA `(.L_x_73) ;  /* 0xffffffa800887947 */ /* 0x000fea000383ffff */
.L_x_77:
[----:B------:R-:W-:-:S07]  /*a010*/  MOV R0, UR4 ;  /* 0x0000000400007c02 */ /* 0x000fce0008000f00 */
.L_x_193:
[----:B-1----:R1:W3:Y:S02]  /*a020*/  SYNCS.PHASECHK.TRANS64.TRYWAIT P0, [R0+URZ], R2 ;  /* 0x00000002000075a7 */ /* 0x0022e400080011ff */
[----:B---3--:R-:W-:Y:S05]  /*a030*/  @!P0 NANOSLEEP.SYNCS 0x989680 ;  /* 0x009896800000895d */ /* 0x008fea0003900000 */
[----:B------:R-:W3:Y:S02]  /*a040*/  @!P0 SYNCS.PHASECHK.TRANS64 P0, [R0+URZ], R2 ;  /* 0x00000002000085a7 */ /* 0x000ee400080010ff */
[----:B---3--:R-:W-:Y:S05]  /*a050*/  @!P0 BRA `(.L_x_193) ;  /* 0xfffffffc00f08947 */ /* 0x008fea000383ffff */
[----:B------:R-:W-:Y:S05]  /*a060*/  BRA `(.L_x_194) ;  /* 0xffffffac004c7947 */ /* 0x000fea000383ffff */
.L_x_78:
[----:B------:R-:W-:-:S07]  /*a070*/  MOV R0, UR4 ;  /* 0x0000000400007c02 */ /* 0x000fce0008000f00 */
.L_x_195:
[----:B-1----:R1:W2:Y:S02]  /*a080*/  SYNCS.PHASECHK.TRANS64.TRYWAIT P0, [R0+URZ], R2 ;  /* 0x00000002000075a7 */ /* 0x0022a400080011ff */
[----:B--2---:R-:W-:Y:S05]  /*a090*/  @!P0 NANOSLEEP.SYNCS 0x989680 ;  /* 0x009896800000895d */ /* 0x004fea0003900000 */
[----:B------:R-:W2:Y:S02]  /*a0a0*/  @!P0 SYNCS.PHASECHK.TRANS64 P0, [R0+URZ], R2 ;  /* 0x00000002000085a7 */ /* 0x000ea400080010ff */
[----:B--2---:R-:W-:Y:S05]  /*a0b0*/  @!P0 BRA `(.L_x_195) ;  /* 0xfffffffc00f08947 */ /* 0x004fea000383ffff */
[----:B------:R-:W-:Y:S05]  /*a0c0*/  BRA `(.L_x_196) ;  /* 0xffffffac00587947 */ /* 0x000fea000383ffff */
.L_x_83:
[----:B------:R-:W-:Y:S07]  /*a0d0*/  MOV R0, UR24 ;  /* 0x0000001800007c02 */ /* 0x000fee0008000f00 */
.L_x_197:
[----:B-1----:R1:W2:Y:S02]  /*a0e0*/  SYNCS.PHASECHK.TRANS64.TRYWAIT P0, [R0+URZ+0x1e0], R4 ;  /* 0x0001e004000075a7 */ /* 0x0022a400080011ff */
[----:B--2---:R-:W-:Y:S05]  /*a0f0*/  @!P0 NANOSLEEP.SYNCS 0x989680 ;  /* 0x009896800000895d */ /* 0x004fea0003900000 */
[----:B------:R-:W2:Y:S02]  /*a100*/  @!P0 SYNCS.PHASECHK.TRANS64 P0, [R0+URZ+0x1e0], R4 ;  /* 0x0001e004000085a7 */ /* 0x000ea400080010ff */
[----:B--2---:R-:W-:Y:S05]  /*a110*/  @!P0 BRA `(.L_x_197) ;  /* 0xfffffffc00f08947 */ /* 0x004fea000383ffff */
[----:B------:R-:W-:Y:S05]  /*a120*/  BRA `(.L_x_198) ;  /* 0xffffffb400187947 */ /* 0x000fea000383ffff */
.L_x_86:
[----:B------:R-:W-:Y:S07]  /*a130*/  MOV R9, UR24 ;  /* 0x0000001800097c02 */ /* 0x000fee0008000f00 */
.L_x_199:
[----:B-1----:R1:W2:Y:S02]  /*a140*/  SYNCS.PHASECHK.TRANS64.TRYWAIT P1, [R9+URZ+0x1d8], R10 ;  /* 0x0001d80a090075a7 */ /* 0x0022a400080211ff */
[----:B--2---:R-:W-:Y:S05]  /*a150*/  @!P1 NANOSLEEP.SYNCS 0x989680 ;  /* 0x009896800000995d */ /* 0x004fea0003900000 */
[----:B------:R-:W2:Y:S02]  /*a160*/  @!P1 SYNCS.PHASECHK.TRANS64 P1, [R9+URZ+0x1d8], R10 ;  /* 0x0001d80a090095a7 */ /* 0x000ea400080210ff */
[----:B--2---:R-:W-:Y:S05]  /*a170*/  @!P1 BRA `(.L_x_199) ;  /* 0xfffffffc00f09947 */ /* 0x004fea000383ffff */
[----:B------:R-:W-:Y:S05]  /*a180*/  BRA `(.L_x_85) ;  /* 0xffffffb800687947 */ /* 0x000fea000383ffff */
.L_x_89:
[----:B------:R-:W-:Y:S07]  /*a190*/  MOV R0, UR5 ;  /* 0x0000000500007c02 */ /* 0x000fee0008000f00 */
.L_x_200:
[----:B-1----:R1:W2:Y:S02]  /*a1a0*/  SYNCS.PHASECHK.TRANS64.TRYWAIT P1, [R0+URZ+0x1b8], R9 ;  /* 0x0001b809000075a7 */ /* 0x0022a400080211ff */
[----:B--2---:R-:W-:Y:S05]  /*a1b0*/  @!P1 NANOSLEEP.SYNCS 0x989680 ;  /* 0x009896800000995d */ /* 0x004fea0003900000 */
[----:B------:R-:W2:Y:S02]  /*a1c0*/  @!P1 SYNCS.PHASECHK.TRANS64 P1, [R0+URZ+0x1b8], R9 ;  /* 0x0001b809000095a7 */ /* 0x000ea400080210ff */
[----:B--2---:R-:W-:Y:S05]  /*a1d0*/  @!P1 BRA `(.L_x_200) ;  /* 0xfffffffc00f09947 */ /* 0x004fea000383ffff */
[----:B------:R-:W-:Y:S05]  /*a1e0*/  BRA `(.L_x_201) ;  /* 0xffffffbc00d47947 */ /* 0x000fea000383ffff */
.L_x_90:
[----:B------:R-:W-:Y:S07]  /*a1f0*/  MOV R0, UR4 ;  /* 0x0000000400007c02 */ /* 0x000fee0008000f00 */
.L_x_202:
[----:B-1----:R1:W2:Y:S02]  /*a200*/  SYNCS.PHASECHK.TRANS64.TRYWAIT P0, [R0+URZ+0x1b8], R9 ;  /* 0x0001b809000075a7 */ /* 0x0022a400080011ff */
[----:B--2---:R-:W-:Y:S05]  /*a210*/  @!P0 NANOSLEEP.SYNCS 0x989680 ;  /* 0x009896800000895d */ /* 0x004fea0003900000 */
[----:B------:R-:W2:Y:S02]  /*a220*/  @!P0 SYNCS.PHASECHK.TRANS64 P0, [R0+URZ+0x1b8], R9 ;  /* 0x0001b809000085a7 */ /* 0x000ea400080010ff */
[----:B--2---:R-:W-:Y:S05]  /*a230*/  @!P0 BRA `(.L_x_202) ;  /* 0xfffffffc00f08947 */ /* 0x004fea000383ffff */
[----:B------:R-:W-:Y:S05]  /*a240*/  BRA `(.L_x_203) ;  /* 0xffffffc000407947 */ /* 0x000fea000383ffff */
.L_x_92:
[----:B------:R-:W-:-:S07]  /*a250*/  MOV R0, UR4 ;  /* 0x0000000400007c02 */ /* 0x000fce0008000f00 */
.L_x_204:
[----:B--2---:R2:W3:Y:S02]  /*a260*/  SYNCS.PHASECHK.TRANS64.TRYWAIT P0, [R0+URZ], R2 ;  /* 0x00000002000075a7 */ /* 0x0044e400080011ff */
[----:B---3--:R-:W-:Y:S05]  /*a270*/  @!P0 NANOSLEEP.SYNCS 0x989680 ;  /* 0x009896800000895d */ /* 0x008fea0003900000 */
[----:B------:R-:W3:Y:S02]  /*a280*/  @!P0 SYNCS.PHASECHK.TRANS64 P0, [R0+URZ], R2 ;  /* 0x00000002000085a7 */ /* 0x000ee400080010ff */
[----:B---3--:R-:W-:Y:S05]  /*a290*/  @!P0 BRA `(.L_x_204) ;  /* 0xfffffffc00f08947 */ /* 0x008fea000383ffff */
[----:B------:R-:W-:Y:S05]  /*a2a0*/  BRA `(.L_x_205) ;  /* 0xffffffc000c87947 */ /* 0x000fea000383ffff */
.L_x_93:
[----:B--2---:R2:W3:Y:S02]  /*a2b0*/  SYNCS.PHASECHK.TRANS64.TRYWAIT P0, [R2+URZ], R3 ;  /* 0x00000003020075a7 */ /* 0x0044e400080011ff */
[----:B---3--:R-:W-:Y:S05]  /*a2c0*/  @!P0 NANOSLEEP.SYNCS 0x989680 ;  /* 0x009896800000895d */ /* 0x008fea0003900000 */
[----:B------:R-:W3:Y:S02]  /*a2d0*/  @!P0 SYNCS.PHASECHK.TRANS64 P0, [R2+URZ], R3 ;  /* 0x00000003020085a7 */ /* 0x000ee400080010ff */
[----:B---3--:R-:W-:Y:S05]  /*a2e0*/  @!P0 BRA `(.L_x_93) ;  /* 0xfffffffc00f08947 */ /* 0x008fea000383ffff */
[----:B------:R-:W-:Y:S05]  /*a2f0*/  BRA `(.L_x_206) ;  /* 0xffffffc000f47947 */ /* 0x000fea000383ffff */
.L_x_95:
[----:B------:R-:W-:Y:S07]  /*a300*/  MOV R0, UR50 ;  /* 0x0000003200007c02 */ /* 0x000fee0008000f00 */
.L_x_207:
[----:B-1----:R1:W2:Y:S02]  /*a310*/  SYNCS.PHASECHK.TRANS64.TRYWAIT P0, [R0+URZ+0x1e0], R2 ;  /* 0x0001e002000075a7 */ /* 0x0022a400080011ff */
[----:B--2---:R-:W-:Y:S05]  /*a320*/  @!P0 NANOSLEEP.SYNCS 0x989680 ;  /* 0x009896800000895d */ /* 0x004fea0003900000 */
[----:B------:R-:W2:Y:S02]  /*a330*/  @!P0 SYNCS.PHASECHK.TRANS64 P0, [R0+URZ+0x1e0], R2 ;  /* 0x0001e002000085a7 */ /* 0x000ea400080010ff */
[----:B--2---:R-:W-:Y:S05]  /*a340*/  @!P0 BRA `(.L_x_207) ;  /* 0xfffffffc00f08947 */ /* 0x004fea000383ffff */
[----:B------:R-:W-:Y:S05]  /*a350*/  BRA `(.L_x_208) ;  /* 0xffffffc400e07947 */ /* 0x000fea000383ffff */
.L_x_105:
[----:B-1----:R1:W2:Y:S02]  /*a360*/  SYNCS.PHASECHK.TRANS64.TRYWAIT P1, [R0+URZ+0x1a0], R4 ;  /* 0x0001a004000075a7 */ /* 0x0022a400080211ff */
[----:B--2---:R-:W-:Y:S05]  /*a370*/  @!P1 NANOSLEEP.SYNCS 0x989680 ;  /* 0x009896800000995d */ /* 0x004fea0003900000 */
[----:B------:R-:W2:Y:S02]  /*a380*/  @!P1 SYNCS.PHASECHK.TRANS64 P1, [R0+URZ+0x1a0], R4 ;  /* 0x0001a004000095a7 */ /* 0x000ea400080210ff */
[----:B--2---:R-:W-:Y:S05]  /*a390*/  @!P1 BRA `(.L_x_105) ;  /* 0xfffffffc00f09947 */ /* 0x004fea000383ffff */
[----:B------:R-:W-:Y:S05]  /*a3a0*/  BRA `(.L_x_104) ;  /* 0xffffffd800847947 */ /* 0x000fea000383ffff */
.L_x_107:
[----:B-1----:R1:W4:Y:S02]  /*a3b0*/  SYNCS.PHASECHK.TRANS64.TRYWAIT P1, [R27+URZ+0x1f0], R3 ;  /* 0x0001f0031b0075a7 */ /* 0x00232400080211ff */
[----:B----4-:R-:W-:Y:S05]  /*a3c0*/  @!P1 NANOSLEEP.SYNCS 0x989680 ;  /* 0x009896800000995d */ /* 0x010fea0003900000 */
[----:B------:R-:W4:Y:S02]  /*a3d0*/  @!P1 SYNCS.PHASECHK.TRANS64 P1, [R27+URZ+0x1f0], R3 ;  /* 0x0001f0031b0095a7 */ /* 0x000f2400080210ff */
[----:B----4-:R-:W-:Y:S05]  /*a3e0*/  @!P1 BRA `(.L_x_107) ;  /* 0xfffffffc00f09947 */ /* 0x010fea000383ffff */
[----:B------:R-:W-:Y:S05]  /*a3f0*/  BRA `(.L_x_106) ;  /* 0xffffffd800d47947 */ /* 0x000fea000383ffff */
.L_x_118:
[----:B-1----:R1:W2:Y:S02]  /*a400*/  SYNCS.PHASECHK.TRANS64.TRYWAIT P1, [R3+URZ+0x1a0], R67 ;  /* 0x0001a043030075a7 */ /* 0x0022a400080211ff */
[----:B--2---:R-:W-:Y:S05]  /*a410*/  @!P1 NANOSLEEP.SYNCS 0x989680 ;  /* 0x009896800000995d */ /* 0x004fea0003900000 */
[----:B------:R-:W2:Y:S02]  /*a420*/  @!P1 SYNCS.PHASECHK.TRANS64 P1, [R3+URZ+0x1a0], R67 ;  /* 0x0001a043030095a7 */ /* 0x000ea400080210ff */
[----:B--2---:R-:W-:Y:S05]  /*a430*/  @!P1 BRA `(.L_x_118) ;  /* 0xfffffffc00f09947 */ /* 0x004fea000383ffff */
[----:B------:R-:W-:Y:S05]  /*a440*/  BRA `(.L_x_117) ;  /* 0xffffffe000f47947 */ /* 0x000fea000383ffff */
        .weak           $__internal_0_$__cuda_sm10x_tcgen05_guardrail_trap_col_being_dealloced_not_returned_by_alloc
        .type           $__internal_0_$__cuda_sm10x_tcgen05_guardrail_trap_col_being_dealloced_not_returned_by_alloc,@function
        .size           $__internal_0_$__cuda_sm10x_tcgen05_guardrail_trap_col_being_dealloced_not_returned_by_alloc,($__internal_1_$__cuda_sm10x_tcgen05_guardrail_trap_phase_invalid_during_alloc - $__internal_0_$__cuda_sm10x_tcgen05_guardrail_trap_col_being_dealloced_not_returned_by_alloc)
$__internal_0_$__cuda_sm10x_tcgen05_guardrail_trap_col_being_dealloced_not_returned_by_alloc:
[----:B------:R-:W-:Y:S05]  /*a450*/  BPT.TRAP 0x1 ;  /* 0x000000040000795c */ /* 0x000fea0000300000 */
[----:B------:R-:W-:-:S04]  /*a460*/  MOV R3, 0x0 ;  /* 0x0000000000037802 */ /* 0x000fc80000000f00 */
[----:B------:R-:W-:Y:S05]  /*a470*/  RET.REL.NODEC R2 `(_ZN7cutlass13device_kernelINS_4conv6kernel13ConvUniversalINS1_16ConvProblemShapeILNS1_8OperatorE2ELi3EEENS1_10collective14CollectiveConvINS1_47MainloopSm100TmaUmmaWarpSpecializedImplicitGemmILS5_2ELi26ELi3ELi1ELi2EN4cute5tupleIJNSA_1CILi1EEESD_SD_EEEEENSB_IJNSC_ILi64EEENSB_IJSG_EEENSB_IJNSC_ILi32EEEEEEEEENS_6half_tESL_NSA_8TiledMMAINSA_8MMA_AtomIJNSA_20SM100_MMA_F16BF16_SSISL_SL_fLi64ELi64ELNSA_4UMMA5MajorE1ELSQ_1ELNSP_7ScaleInE0ELSR_0EEEEEENSA_6LayoutISE_NSB_IJNSC_ILi0EEESV_SV_EEEEENSB_IJNSA_10UnderscoreESY_SY_EEEEENS7_6detail27Sm100ImplicitGemmTileTraitsINSA_13SM90_TMA_LOADENSA_14ComposedLayoutINSA_7SwizzleILi3ELi4ELi3EEENSA_18smem_ptr_flag_bitsILi16EEENSU_INSB_IJSG_NSC_ILi8EEEEEENSB_IJSD_SG_EEEEEEEvEENS12_INSA_20SM90_TMA_LOAD_IM2COLES1D_vEEEENS_8epilogue10collective18CollectiveEpilogueINS1I_23Sm100TmaWarpSpecializedILi3ELi2ELi16ELb1ELb0EEEJSK_NSB_IJNSU_ISG_SD_EENSU_ISI_SD_EEEEESL_NSB_IJlNSB_IJSD_lllEEESV_EEESL_S1R_NS1I_6fusion15FusionCallbacksIS1M_NS1S_17LinearCombinationISL_fSL_fLNS_15FloatRoundStyleE2EEESK_S1P_JEEENSA_5SM1004TMEM4LOAD26SM100_TMEM_LOAD_16dp256b4xES13_NS14_INS15_ILi2ELi4ELi3EEES18_NSU_INSB_IJS19_SI_EEENSB_IJSI_SD_EEEEEEENSA_17SM75_U32x4_LDSM_NENSA_14SM90_TMA_STOREES26_NSA_17SM90_U32x4_STSM_NENSA_39AutoVectorizingCopyWithAssumedAlignmentILi128EEEEEEvvEEEEvNT_6ParamsE) ;  /* 0xffffff5802e07950 */ /* 0x000fea0003c3ffff */
        .weak           $__internal_1_$__cuda_sm10x_tcgen05_guardrail_trap_phase_invalid_during_alloc
        .type           $__internal_1_$__cuda_sm10x_tcgen05_guardrail_trap_phase_invalid_during_alloc,@function
        .size           $__internal_1_$__cuda_sm10x_tcgen05_guardrail_trap_phase_invalid_during_alloc,($__internal_2_$__cuda_sm10x_tcgen05_guardrail_trap_unallocated_columns_being_dealloced - $__internal_1_$__cuda_sm10x_tcgen05_guardrail_trap_phase_invalid_during_alloc)
$__internal_1_$__cuda_sm10x_tcgen05_guardrail_trap_phase_invalid_during_alloc:
[----:B------:R-:W-:Y:S05]  /*a480*/  BPT.TRAP 0x1 ;  /* 0x000000040000795c */ /* 0x000fea0000300000 */
[----:B------:R-:W-:-:S04]  /*a490*/  HFMA2 R3, -RZ, RZ, 0, 0 ;  /* 0x00000000ff037431 */ /* 0x000fc800000001ff */
[----:B------:R-:W-:Y:S05]  /*a4a0*/  RET.REL.NODEC R2 `(_ZN7cutlass13device_kernelINS_4conv6kernel13ConvUniversalINS1_16ConvProblemShapeILNS1_8OperatorE2ELi3EEENS1_10collective14CollectiveConvINS1_47MainloopSm100TmaUmmaWarpSpecializedImplicitGemmILS5_2ELi26ELi3ELi1ELi2EN4cute5tupleIJNSA_1CILi1EEESD_SD_EEEEENSB_IJNSC_ILi64EEENSB_IJSG_EEENSB_IJNSC_ILi32EEEEEEEEENS_6half_tESL_NSA_8TiledMMAINSA_8MMA_AtomIJNSA_20SM100_MMA_F16BF16_SSISL_SL_fLi64ELi64ELNSA_4UMMA5MajorE1ELSQ_1ELNSP_7ScaleInE0ELSR_0EEEEEENSA_6LayoutISE_NSB_IJNSC_ILi0EEESV_SV_EEEEENSB_IJNSA_10UnderscoreESY_SY_EEEEENS7_6detail27Sm100ImplicitGemmTileTraitsINSA_13SM90_TMA_LOADENSA_14ComposedLayoutINSA_7SwizzleILi3ELi4ELi3EEENSA_18smem_ptr_flag_bitsILi16EEENSU_INSB_IJSG_NSC_ILi8EEEEEENSB_IJSD_SG_EEEEEEEvEENS12_INSA_20SM90_TMA_LOAD_IM2COLES1D_vEEEENS_8epilogue10collective18CollectiveEpilogueINS1I_23Sm100TmaWarpSpecializedILi3ELi2ELi16ELb1ELb0EEEJSK_NSB_IJNSU_ISG_SD_EENSU_ISI_SD_EEEEESL_NSB_IJlNSB_IJSD_lllEEESV_EEESL_S1R_NS1I_6fusion15FusionCallbacksIS1M_NS1S_17LinearCombinationISL_fSL_fLNS_15FloatRoundStyleE2EEESK_S1P_JEEENSA_5SM1004TMEM4LOAD26SM100_TMEM_LOAD_16dp256b4xES13_NS14_INS15_ILi2ELi4ELi3EEES18_NSU_INSB_IJS19_SI_EEENSB_IJSI_SD_EEEEEEENSA_17SM75_U32x4_LDSM_NENSA_14SM90_TMA_STOREES26_NSA_17SM90_U32x4_STSM_NENSA_39AutoVectorizingCopyWithAssumedAlignmentILi128EEEEEEvvEEEEvNT_6ParamsE) ;  /* 0xffffff5802d47950 */ /* 0x000fea0003c3ffff */
        .weak           $__internal_2_$__cuda_sm10x_tcgen05_guardrail_trap_unallocated_columns_being_dealloced
        .type           $__internal_2_$__cuda_sm10x_tcgen05_guardrail_trap_unallocated_columns_being_dealloced,@function
        .size           $__internal_2_$__cuda_sm10x_tcgen05_guardrail_trap_unallocated_columns_being_dealloced,(.L_x_210 - $__internal_2_$__cuda_sm10x_tcgen05_guardrail_trap_unallocated_columns_being_dealloced)
$__internal_2_$__cuda_sm10x_tcgen05_guardrail_trap_unallocated_columns_being_dealloced:
[----:B------:R-:W-:Y:S05]  /*a4b0*/  BPT.TRAP 0x1 ;  /* 0x000000040000795c */ /* 0x000fea0000300000 */
[----:B------:R-:W-:-:S04]  /*a4c0*/  MOV R3, 0x0 ;  /* 0x0000000000037802 */ /* 0x000fc80000000f00 */
[----:B------:R-:W-:Y:S05]  /*a4d0*/  RET.REL.NODEC R2 `(_ZN7cutlass13device_kernelINS_4conv6kernel13ConvUniversalINS1_16ConvProblemShapeILNS1_8OperatorE2ELi3EEENS1_10collective14CollectiveConvINS1_47MainloopSm100TmaUmmaWarpSpecializedImplicitGemmILS5_2ELi26ELi3ELi1ELi2EN4cute5tupleIJNSA_1CILi1EEESD_SD_EEEEENSB_IJNSC_ILi64EEENSB_IJSG_EEENSB_IJNSC_ILi32EEEEEEEEENS_6half_tESL_NSA_8TiledMMAINSA_8MMA_AtomIJNSA_20SM100_MMA_F16BF16_SSISL_SL_fLi64ELi64ELNSA_4UMMA5MajorE1ELSQ_1ELNSP_7ScaleInE0ELSR_0EEEEEENSA_6LayoutISE_NSB_IJNSC_ILi0EEESV_SV_EEEEENSB_IJNSA_10UnderscoreESY_SY_EEEEENS7_6detail27Sm100ImplicitGemmTileTraitsINSA_13SM90_TMA_LOADENSA_14ComposedLayoutINSA_7SwizzleILi3ELi4ELi3EEENSA_18smem_ptr_flag_bitsILi16EEENSU_INSB_IJSG_NSC_ILi8EEEEEENSB_IJSD_SG_EEEEEEEvEENS12_INSA_20SM90_TMA_LOAD_IM2COLES1D_vEEEENS_8epilogue10collective18CollectiveEpilogueINS1I_23Sm100TmaWarpSpecializedILi3ELi2ELi16ELb1ELb0EEEJSK_NSB_IJNSU_ISG_SD_EENSU_ISI_SD_EEEEESL_NSB_IJlNSB_IJSD_lllEEESV_EEESL_S1R_NS1I_6fusion15FusionCallbacksIS1M_NS1S_17LinearCombinationISL_fSL_fLNS_15FloatRoundStyleE2EEESK_S1P_JEEENSA_5SM1004TMEM4LOAD26SM100_TMEM_LOAD_16dp256b4xES13_NS14_INS15_ILi2ELi4ELi3EEES18_NSU_INSB_IJS19_SI_EEENSB_IJSI_SD_EEEEEEENSA_17SM75_U32x4_LDSM_NENSA_14SM90_TMA_STOREES26_NSA_17SM90_U32x4_STSM_NENSA_39AutoVectorizingCopyWithAssumedAlignmentILi128EEEEEEvvEEEEvNT_6ParamsE) ;  /* 0xffffff5802c87950 */ /* 0x000fea0003c3ffff */
.L_x_209:
[----:B------:R-:W-:-:S00]  /*a4e0*/  BRA `(.L_x_209) ;  /* 0xfffffffc00fc7947 */ /* 0x000fc0000383ffff */
[----:B------:R-:W-:-:S00]  /*a4f0*/  NOP ;  /* 0x0000000000007918 */ /* 0x000fc00000000000 */
        /* <DEDUP_REMOVED lines=8> */
.L_x_210:


//--------------------- .nv.global.init           --------------------------
	.section	.nv.global.init,"aw",@progbits
.nv.global.init:
	.type		$str$29,@object
	.size		$str$29,($str$30 - $str$29)
$str$29:
        /*0000*/ 	.byte	0x28, 0x61, 0x64, 0x64, 0x72, 0x65, 0x73, 0x73, 0x20, 0x26, 0x20, 0x6d, 0x61, 0x73, 0x6b, 0x29
        /*0010*/ 	.byte	0x20, 0x3d, 0x3d, 0x20, 0x30, 0x00
	.type		$str$30,@object
	.size		$str$30,($str$28 - $str$30)
$str$30:
        /*0016*/ 	.byte	0x2f, 0x74, 0x6d, 0x70, 0x2f, 0x63, 0x75, 0x74, 0x6c, 0x61, 0x73, 0x73, 0x5f, 0x73, 0x77, 0x65
        /*0026*/ 	.byte	0x65, 0x70, 0x5f, 0x73, 0x72, 0x63, 0x2f, 0x69, 0x6e, 0x63, 0x6c, 0x75, 0x64, 0x65, 0x2f, 0x63
        /*0036*/ 	.byte	0x75, 0x74, 0x65, 0x2f, 0x70, 0x6f, 0x69, 0x6e, 0x74, 0x65, 0x72, 0x5f, 0x66, 0x6c, 0x61, 0x67
        /*0046*/ 	.byte	0x67, 0x65, 0x64, 0x2e, 0x68, 0x70, 0x70, 0x00
	.type		$str$28,@object
	.size		$str$28,($str$27 - $str$28)
$str$28:
        /*004e*/ 	.byte	0x2f, 0x74, 0x6d, 0x70, 0x2f, 0x63, 0x75, 0x74, 0x6c, 0x61, 0x73, 0x73, 0x5f, 0x73, 0x77, 0x65
        /*005e*/ 	.byte	0x65, 0x70, 0x5f, 0x73, 0x72, 0x63, 0x2f, 0x69, 0x6e, 0x63, 0x6c, 0x75, 0x64, 0x65, 0x2f, 0x63
        /*006e*/ 	.byte	0x75, 0x74, 0x65, 0x2f, 0x61, 0x74, 0x6f, 0x6d, 0x2f, 0x63, 0x6f, 0x70, 0x79, 0x5f, 0x74, 0x72
        /*007e*/ 	.byte	0x61, 0x69, 0x74, 0x73, 0x5f, 0x73, 0x6d, 0x31, 0x30, 0x30, 0x2e, 0x68, 0x70, 0x70, 0x00
	.type		$str$27,@object
	.size		$str$27,(__unnamed_1 - $str$27)
$str$27:
        /*008d*/ 	.byte	0x28, 0x28, 0x75, 0x69, 0x6e, 0x74, 0x33, 0x32, 0x5f, 0x74, 0x28, 0x74, 0x68, 0x72, 0x65, 0x61
        /*009d*/ 	.byte	0x64, 0x49, 0x64, 0x78, 0x2e, 0x78, 0x29, 0x20, 0x2f, 0x20, 0x33, 0x32, 0x29, 0x20, 0x25, 0x20
        /*00ad*/ 	.byte	0x34, 0x29, 0x20, 0x3d, 0x3d, 0x20, 0x28, 0x28, 0x28, 0x74, 0x6d, 0x65, 0x6d, 0x5f, 0x61, 0x64
        /*00bd*/ 	.byte	0x64, 0x72, 0x20, 0x3e, 0x3e, 0x20, 0x31, 0x36, 0x29, 0x20, 0x2f, 0x20, 0x33, 0x32, 0x29, 0x20
        /*00cd*/ 	.byte	0x25, 0x20, 0x34, 0x29, 0x00
	.type		__unnamed_1,@object
	.size		__unnamed_1,(__unnamed_2 - __unnamed_1)
__unnamed_1:
        /*00d2*/ 	.byte	0x61, 0x75, 0x74, 0x6f, 0x20, 0x63, 0x75, 0x74, 0x65, 0x3a, 0x3a, 0x61, 0x73, 0x5f, 0x70, 0x6f
        /* <DEDUP_REMOVED lines=24> */
        /*0262*/ 	.byte	0x3e, 0x3e, 0x3e, 0x5d, 0x00
	.type		__unnamed_2,@object
	.size		__unnamed_2,(.L_2 - __unnamed_2)
__unnamed_2:
        /* <DEDUP_REMOVED lines=46> */
.L_2:


//--------------------- .nv.shared._ZN7cutlass13device_kernelINS_4conv6kernel13ConvUniversalINS1_16ConvProblemShapeILNS1_8OperatorE2ELi3EEENS1_10collective14CollectiveConvINS1_47MainloopSm100TmaUmmaWarpSpecializedImplicitGemmILS5_2ELi26ELi3ELi1ELi2EN4cute5tupleIJNSA_1CILi1EEESD_SD_EEEEENSB_IJNSC_ILi64EEENSB_IJSG_EEENSB_IJNSC_ILi32EEEEEEEEENS_6half_tESL_NSA_8TiledMMAINSA_8MMA_AtomIJNSA_20SM100_MMA_F16BF16_SSISL_SL_fLi64ELi64ELNSA_4UMMA5MajorE1ELSQ_1ELNSP_7ScaleInE0ELSR_0EEEEEENSA_6LayoutISE_NSB_IJNSC_ILi0EEESV_SV_EEEEENSB_IJNSA_10UnderscoreESY_SY_EEEEENS7_6detail27Sm100ImplicitGemmTileTraitsINSA_13SM90_TMA_LOADENSA_14ComposedLayoutINSA_7SwizzleILi3ELi4ELi3EEENSA_18smem_ptr_flag_bitsILi16EEENSU_INSB_IJSG_NSC_ILi8EEEEEENSB_IJSD_SG_EEEEEEEvEENS12_INSA_20SM90_TMA_LOAD_IM2COLES1D_vEEEENS_8epilogue10collective18CollectiveEpilogueINS1I_23Sm100TmaWarpSpecializedILi3ELi2ELi16ELb1ELb0EEEJSK_NSB_IJNSU_ISG_SD_EENSU_ISI_SD_EEEEESL_NSB_IJlNSB_IJSD_lllEEESV_EEESL_S1R_NS1I_6fusion15FusionCallbacksIS1M_NS1S_17LinearCombinationISL_fSL_fLNS_15FloatRoundStyleE2EEESK_S1P_JEEENSA_5SM1004TMEM4LOAD26SM100_TMEM_LOAD_16dp256b4xES13_NS14_INS15_ILi2ELi4ELi3EEES18_NSU_INSB_IJS19_SI_EEENSB_IJSI_SD_EEEEEEENSA_17SM75_U32x4_LDSM_NENSA_14SM90_TMA_STOREES26_NSA_17SM90_U32x4_STSM_NENSA_39AutoVectorizingCopyWithAssumedAlignmentILi128EEEEEEvvEEEEvNT_6ParamsE --------------------------
	.section	.nv.shared._ZN7cutlass13device_kernelINS_4conv6kernel13ConvUniversalINS1_16ConvProblemShapeILNS1_8OperatorE2ELi3EEENS1_10collective14CollectiveConvINS1_47MainloopSm100TmaUmmaWarpSpecializedImplicitGemmILS5_2ELi26ELi3ELi1ELi2EN4cute5tupleIJNSA_1CILi1EEESD_SD_EEEEENSB_IJNSC_ILi64EEENSB_IJSG_EEENSB_IJNSC_ILi32EEEEEEEEENS_6half_tESL_NSA_8TiledMMAINSA_8MMA_AtomIJNSA_20SM100_MMA_F16BF16_SSISL_SL_fLi64ELi64ELNSA_4UMMA5MajorE1ELSQ_1ELNSP_7ScaleInE0ELSR_0EEEEEENSA_6LayoutISE_NSB_IJNSC_ILi0EEESV_SV_EEEEENSB_IJNSA_10UnderscoreESY_SY_EEEEENS7_6detail27Sm100ImplicitGemmTileTraitsINSA_13SM90_TMA_LOADENSA_14ComposedLayoutINSA_7SwizzleILi3ELi4ELi3EEENSA_18smem_ptr_flag_bitsILi16EEENSU_INSB_IJSG_NSC_ILi8EEEEEENSB_IJSD_SG_EEEEEEEvEENS12_INSA_20SM90_TMA_LOAD_IM2COLES1D_vEEEENS_8epilogue10collective18CollectiveEpilogueINS1I_23Sm100TmaWarpSpecializedILi3ELi2ELi16ELb1ELb0EEEJSK_NSB_IJNSU_ISG_SD_EENSU_ISI_SD_EEEEESL_NSB_IJlNSB_IJSD_lllEEESV_EEESL_S1R_NS1I_6fusion15FusionCallbacksIS1M_NS1S_17LinearCombinationISL_fSL_fLNS_15FloatRoundStyleE2EEESK_S1P_JEEENSA_5SM1004TMEM4LOAD26SM100_TMEM_LOAD_16dp256b4xES13_NS14_INS15_ILi2ELi4ELi3EEES18_NSU_INSB_IJS19_SI_EEENSB_IJSI_SD_EEEEEEENSA_17SM75_U32x4_LDSM_NENSA_14SM90_TMA_STOREES26_NSA_17SM90_U32x4_STSM_NENSA_39AutoVectorizingCopyWithAssumedAlignmentILi128EEEEEEvvEEEEvNT_6ParamsE,"aw",@nobits
	.sectionflags	@""
	.align	16
	.zero		1024


//--------------------- .nv.shared.reserved.0     --------------------------
	.section	.nv.shared.reserved.0,"aw",@nobits
	.weak		__nv_reservedSMEM_offset_0_alias
	.size		__nv_reservedSMEM_offset_0_alias, 0, 64
	.other		__nv_reservedSMEM_offset_0_alias,@"STO_CUDA_RESERVED_SHARED STV_DEFAULT"
__nv_reservedSMEM_offset_0_alias:
	.zero		0
.nv.shared.reserved.0:
	.zero		64
	.weak		__nv_reservedSMEM_tcgen05_partition
	.type		__nv_reservedSMEM_tcgen05_partition,@object
	.size		__nv_reservedSMEM_tcgen05_partition,(.L_0 - __nv_reservedSMEM_tcgen05_partition)
__nv_reservedSMEM_tcgen05_partition:
	.zero		32
.L_0:


//--------------------- .nv.global                --------------------------
	.section	.nv.global,"aw",@nobits
.nv.global:
	.type		_ZN39_INTERNAL_1a30c8db_4_k_cu_85386ebb_33604cute1_E,@object
	.size		_ZN39_INTERNAL_1a30c8db_4_k_cu_85386ebb_33604cute1_E,(_ZN39_INTERNAL_1a30c8db_4_k_cu_85386ebb_33604cuda3std3__45__cpo6cbeginE - _ZN39_INTERNAL_1a30c8db_4_k_cu_85386ebb_33604cute1_E)
_ZN39_INTERNAL_1a30c8db_4_k_cu_85386ebb_33604cute1_E:
	.zero		1
	.type		_ZN39_INTERNAL_1a30c8db_4_k_cu_85386ebb_33604cuda3std3__45__cpo6cbeginE,@object
	.size		_ZN39_INTERNAL_1a30c8db_4_k_cu_85386ebb_33604cuda3std3__45__cpo6cbeginE,(_ZN39_INTERNAL_1a30c8db_4_k_cu_85386ebb_33604cuda3std3__48in_placeE - _ZN39_INTERNAL_1a30c8db_4_k_cu_85386ebb_33604cuda3std3__45__cpo6cbeginE)
_ZN39_INTERNAL_1a30c8db_4_k_cu_85386ebb_33604cuda3std3__45__cpo6cbeginE:
	.zero		1
	.type		_ZN39_INTERNAL_1a30c8db_4_k_cu_85386ebb_33604cuda3std3__48in_placeE,@object
	.size		_ZN39_INTERNAL_1a30c8db_4_k_cu_85386ebb_33604cuda3std3__48in_placeE,(_ZN39_INTERNAL_1a30c8db_4_k_cu_85386ebb_33604cuda3std6ranges3__45__cpo9iter_moveE - _ZN39_INTERNAL_1a30c8db_4_k_cu_85386ebb_33604cuda3std3__48in_placeE)
_ZN39_INTERNAL_1a30c8db_4_k_cu_85386ebb_33604cuda3std3__48in_placeE:
	.zero		1
	.type		_ZN39_INTERNAL_1a30c8db_4_k_cu_85386ebb_33604cuda3std6ranges3__45__cpo9iter_moveE,@object
	.size		_ZN39_INTERNAL_1a30c8db_4_k_cu_85386ebb_33604cuda3std6ranges3__45__cpo9iter_moveE,(_ZN39_INTERNAL_1a30c8db_4_k_cu_85386ebb_33604cuda3std3__45__cpo5beginE - _ZN39_INTERNAL_1a30c8db_4_k_cu_85386ebb_33604cuda3std6ranges3__45__cpo9iter_moveE)
_ZN39_INTERNAL_1a30c8db_4_k_cu_85386ebb_33604cuda3std6ranges3__45__cpo9iter_moveE:
	.zero		1
	.type		_ZN39_INTERNAL_1a30c8db_4_k_cu_85386ebb_33604cuda3std3__45__cpo5beginE,@object
	.size		_ZN39_INTERNAL_1a30c8db_4_k_cu_85386ebb_33604cuda3std3__45__cpo5beginE,(_ZN39_INTERNAL_1a30c8db_4_k_cu_85386ebb_33604cuda3std3__441_GLOBAL__N__1a30c8db_4_k_cu_85386ebb_33606ignoreE - _ZN39_INTERNAL_1a30c8db_4_k_cu_85386ebb_33604cuda3std3__45__cpo5beginE)
_ZN39_INTERNAL_1a30c8db_4_k_cu_85386ebb_33604cuda3std3__45__cpo5beginE:
	.zero		1
	.type		_ZN39_INTERNAL_1a30c8db_4_k_cu_85386ebb_33604cuda3std3__441_GLOBAL__N__1a30c8db_4_k_cu_85386ebb_33606ignoreE,@object
	.size		_ZN39_INTERNAL_1a30c8db_4_k_cu_85386ebb_33604cuda3std3__441_GLOBAL__N__1a30c8db_4_k_cu_85386ebb_33606ignoreE,(_ZN39_INTERNAL_1a30c8db_4_k_cu_85386ebb_33604cute7productE - _ZN39_INTERNAL_1a30c8db_4_k_cu_85386ebb_33604cuda3std3__441_GLOBAL__N__1a30c8db_4_k_cu_85386ebb_33606ignoreE)
_ZN39_INTERNAL_1a30c8db_4_k_cu_85386ebb_33604cuda3std3__441_GLOBAL__N__1a30c8db_4_k_cu_85386ebb_33606ignoreE:
	.zero		1
	.type		_ZN39_INTERNAL_1a30c8db_4_k_cu_85386ebb_33604cute7productE,@object
	.size		_ZN39_INTERNAL_1a30c8db_4_k_cu_85386ebb_33604cute7productE,(_ZN39_INTERNAL_1a30c8db_4_k_cu_85386ebb_33604cuda3std3__45__cpo3endE - _ZN39_INTERNAL_1a30c8db_4_k_cu_85386ebb_33604cute7productE)
_ZN39_INTERNAL_1a30c8db_4_k_cu_85386ebb_33604cute7productE:
	.zero		1
	.type		_ZN39_INTERNAL_1a30c8db_4_k_cu_85386ebb_33604cuda3std3__45__cpo3endE,@object
	.size		_ZN39_INTERNAL_1a30c8db_4_k_cu_85386ebb_33604cuda3std3__45__cpo3endE,(_ZN39_INTERNAL_1a30c8db_4_k_cu_85386ebb_33604cuda3std3__419piecewise_constructE - _ZN39_INTERNAL_1a30c8db_4_k_cu_85386ebb_33604cuda3std3__45__cpo3endE)
_ZN39_INTERNAL_1a30c8db_4_k_cu_85386ebb_33604cuda3std3__45__cpo3endE:
	.zero		1
	.type		_ZN39_INTERNAL_1a30c8db_4_k_cu_85386ebb_33604cuda3std3__419piecewise_constructE,@object
	.size		_ZN39_INTERNAL_1a30c8db_4_k_cu_85386ebb_33604cuda3std3__419piecewise_constructE,(_ZN39_INTERNAL_1a30c8db_4_k_cu_85386ebb_33604cuda3std3__45__cpo4cendE - _ZN39_INTERNAL_1a30c8db_4_k_cu_85386ebb_33604cuda3std3__419piecewise_constructE)
_ZN39_INTERNAL_1a30c8db_4_k_cu_85386ebb_33604cuda3std3__419piecewise_constructE:
	.zero		1
	.type		_ZN39_INTERNAL_1a30c8db_4_k_cu_85386ebb_33604cuda3std3__45__cpo4cendE,@object
	.size		_ZN39_INTERNAL_1a30c8db_4_k_cu_85386ebb_33604cuda3std3__45__cpo4cendE,(_ZN39_INTERNAL_1a30c8db_4_k_cu_85386ebb_33604cuda3std6ranges3__45__cpo4swapE - _ZN39_INTERNAL_1a30c8db_4_k_cu_85386ebb_33604cuda3std3__45__cpo4cendE)
_ZN39_INTERNAL_1a30c8db_4_k_cu_85386ebb_33604cuda3std3__45__cpo4cendE:
	.zero		1
	.type		_ZN39_INTERNAL_1a30c8db_4_k_cu_85386ebb_33604cuda3std6ranges3__45__cpo4swapE,@object
	.size		_ZN39_INTERNAL_1a30c8db_4_k_cu_85386ebb_33604cuda3std6ranges3__45__cpo4swapE,(.L_10 - _ZN39_INTERNAL_1a30c8db_4_k_cu_85386ebb_33604cuda3std6ranges3__45__cpo4swapE)
_ZN39_INTERNAL_1a30c8db_4_k_cu_85386ebb_33604cuda3std6ranges3__45__cpo4swapE:
	.zero		1
.L_10:


//--------------------- .nv.constant0._ZN7cutlass13device_kernelINS_4conv6kernel13ConvUniversalINS1_16ConvProblemShapeILNS1_8OperatorE2ELi3EEENS1_10collective14CollectiveConvINS1_47MainloopSm100TmaUmmaWarpSpecializedImplicitGemmILS5_2ELi26ELi3ELi1ELi2EN4cute5tupleIJNSA_1CILi1EEESD_SD_EEEEENSB_IJNSC_ILi64EEENSB_IJSG_EEENSB_IJNSC_ILi32EEEEEEEEENS_6half_tESL_NSA_8TiledMMAINSA_8MMA_AtomIJNSA_20SM100_MMA_F16BF16_SSISL_SL_fLi64ELi64ELNSA_4UMMA5MajorE1ELSQ_1ELNSP_7ScaleInE0ELSR_0EEEEEENSA_6LayoutISE_NSB_IJNSC_ILi0EEESV_SV_EEEEENSB_IJNSA_10UnderscoreESY_SY_EEEEENS7_6detail27Sm100ImplicitGemmTileTraitsINSA_13SM90_TMA_LOADENSA_14ComposedLayoutINSA_7SwizzleILi3ELi4ELi3EEENSA_18smem_ptr_flag_bitsILi16EEENSU_INSB_IJSG_NSC_ILi8EEEEEENSB_IJSD_SG_EEEEEEEvEENS12_INSA_20SM90_TMA_LOAD_IM2COLES1D_vEEEENS_8epilogue10collective18CollectiveEpilogueINS1I_23Sm100TmaWarpSpecializedILi3ELi2ELi16ELb1ELb0EEEJSK_NSB_IJNSU_ISG_SD_EENSU_ISI_SD_EEEEESL_NSB_IJlNSB_IJSD_lllEEESV_EEESL_S1R_NS1I_6fusion15FusionCallbacksIS1M_NS1S_17LinearCombinationISL_fSL_fLNS_15FloatRoundStyleE2EEESK_S1P_JEEENSA_5SM1004TMEM4LOAD26SM100_TMEM_LOAD_16dp256b4xES13_NS14_INS15_ILi2ELi4ELi3EEES18_NSU_INSB_IJS19_SI_EEENSB_IJSI_SD_EEEEEEENSA_17SM75_U32x4_LDSM_NENSA_14SM90_TMA_STOREES26_NSA_17SM90_U32x4_STSM_NENSA_39AutoVectorizingCopyWithAssumedAlignmentILi128EEEEEEvvEEEEvNT_6ParamsE --------------------------
	.section	.nv.constant0._ZN7cutlass13device_kernelINS_4conv6kernel13ConvUniversalINS1_16ConvProblemShapeILNS1_8OperatorE2ELi3EEENS1_10collective14CollectiveConvINS1_47MainloopSm100TmaUmmaWarpSpecializedImplicitGemmILS5_2ELi26ELi3ELi1ELi2EN4cute5tupleIJNSA_1CILi1EEESD_SD_EEEEENSB_IJNSC_ILi64EEENSB_IJSG_EEENSB_IJNSC_ILi32EEEEEEEEENS_6half_tESL_NSA_8TiledMMAINSA_8MMA_AtomIJNSA_20SM100_MMA_F16BF16_SSISL_SL_fLi64ELi64ELNSA_4UMMA5MajorE1ELSQ_1ELNSP_7ScaleInE0ELSR_0EEEEEENSA_6LayoutISE_NSB_IJNSC_ILi0EEESV_SV_EEEEENSB_IJNSA_10UnderscoreESY_SY_EEEEENS7_6detail27Sm100ImplicitGemmTileTraitsINSA_13SM90_TMA_LOADENSA_14ComposedLayoutINSA_7SwizzleILi3ELi4ELi3EEENSA_18smem_ptr_flag_bitsILi16EEENSU_INSB_IJSG_NSC_ILi8EEEEEENSB_IJSD_SG_EEEEEEEvEENS12_INSA_20SM90_TMA_LOAD_IM2COLES1D_vEEEENS_8epilogue10collective18CollectiveEpilogueINS1I_23Sm100TmaWarpSpecializedILi3ELi2ELi16ELb1ELb0EEEJSK_NSB_IJNSU_ISG_SD_EENSU_ISI_SD_EEEEESL_NSB_IJlNSB_IJSD_lllEEESV_EEESL_S1R_NS1I_6fusion15FusionCallbacksIS1M_NS1S_17LinearCombinationISL_fSL_fLNS_15FloatRoundStyleE2EEESK_S1P_JEEENSA_5SM1004TMEM4LOAD26SM100_TMEM_LOAD_16dp256b4xES13_NS14_INS15_ILi2ELi4ELi3EEES18_NSU_INSB_IJS19_SI_EEENSB_IJSI_SD_EEEEEEENSA_17SM75_U32x4_LDSM_NENSA_14SM90_TMA_STOREES26_NSA_17SM90_U32x4_STSM_NENSA_39AutoVectorizingCopyWithAssumedAlignmentILi128EEEEEEvvEEEEvNT_6ParamsE,"a",@progbits
	.sectionflags	@""
	.align	4
.nv.constant0._ZN7cutlass13device_kernelINS_4conv6kernel13ConvUniversalINS1_16ConvProblemShapeILNS1_8OperatorE2ELi3EEENS1_10collective14CollectiveConvINS1_47MainloopSm100TmaUmmaWarpSpecializedImplicitGemmILS5_2ELi26ELi3ELi1ELi2EN4cute5tupleIJNSA_1CILi1EEESD_SD_EEEEENSB_IJNSC_ILi64EEENSB_IJSG_EEENSB_IJNSC_ILi32EEEEEEEEENS_6half_tESL_NSA_8TiledMMAINSA_8MMA_AtomIJNSA_20SM100_MMA_F16BF16_SSISL_SL_fLi64ELi64ELNSA_4UMMA5MajorE1ELSQ_1ELNSP_7ScaleInE0ELSR_0EEEEEENSA_6LayoutISE_NSB_IJNSC_ILi0EEESV_SV_EEEEENSB_IJNSA_10UnderscoreESY_SY_EEEEENS7_6detail27Sm100ImplicitGemmTileTraitsINSA_13SM90_TMA_LOADENSA_14ComposedLayoutINSA_7SwizzleILi3ELi4ELi3EEENSA_18smem_ptr_flag_bitsILi16EEENSU_INSB_IJSG_NSC_ILi8EEEEEENSB_IJSD_SG_EEEEEEEvEENS12_INSA_20SM90_TMA_LOAD_IM2COLES1D_vEEEENS_8epilogue10collective18CollectiveEpilogueINS1I_23Sm100TmaWarpSpecializedILi3ELi2ELi16ELb1ELb0EEEJSK_NSB_IJNSU_ISG_SD_EENSU_ISI_SD_EEEEESL_NSB_IJlNSB_IJSD_lllEEESV_EEESL_S1R_NS1I_6fusion15FusionCallbacksIS1M_NS1S_17LinearCombinationISL_fSL_fLNS_15FloatRoundStyleE2EEESK_S1P_JEEENSA_5SM1004TMEM4LOAD26SM100_TMEM_LOAD_16dp256b4xES13_NS14_INS15_ILi2ELi4ELi3EEES18_NSU_INSB_IJS19_SI_EEENSB_IJSI_SD_EEEEEEENSA_17SM75_U32x4_LDSM_NENSA_14SM90_TMA_STOREES26_NSA_17SM90_U32x4_STSM_NENSA_39AutoVectorizingCopyWithAssumedAlignmentILi128EEEEEEvvEEEEvNT_6ParamsE:
	.zero		3200


//--------------------- SYMBOLS --------------------------

	.type		.nv.reservedSmem.offset0,@object
	.size		.nv.reservedSmem.offset0,0x4
	.type		.nv.reservedSmem.cap,@object
	.size		.nv.reservedSmem.cap,0x4
	.type		__assertfail,@function
